	.target	sm_90a

	.elftype	@"ET_EXEC"


//--------------------- .note.nv.tkinfo           --------------------------
	.section	.note.nv.tkinfo,"",@"SHT_NOTE"
	.sectionflags	@"SHF_NOTE_NV_TKINFO"
	.tkinfo
        /*0018*/ 	.word	0x00000002
        /*0030*/ 	.string	""
        /*0030*/ 	.string	"ptxas"
        /*0030*/ 	.string	"Cuda compilation tools, release 13.0, V13.0.88"
        /*0030*/ 	.string	"Build cuda_13.0.r13.0/compiler.36424714_0"
        /*0030*/ 	.string	"-arch sm_90a -m 64 "



//--------------------- .note.nv.cuinfo           --------------------------
	.section	.note.nv.cuinfo,"",@"SHT_NOTE"
	.sectionflags	@"SHF_NOTE_NV_CUINFO"
        /*0018*/ 	.short	0x0002
        /*001a*/ 	.short	0x005a
        /*001c*/ 	.short	0x0082
	.zero		2


//--------------------- .nv.info                  --------------------------
	.section	.nv.info,"",@"SHT_CUDA_INFO"
	.align	4


	//----- nvinfo : EIATTR_REGCOUNT
	.align		4
        /*0000*/ 	.byte	0x04, 0x2f
        /*0002*/ 	.short	(.L_12 - .L_11)
	.align		4
.L_11:
        /*0004*/ 	.word	index@(_ZN7cutlass13device_kernelINS_4gemm6kernel13GemmUniversalIN4cute5tupleIJiiiiEEENS1_10collective13CollectiveMmaINS1_37MainloopSm90TmaGmmaWarpSpecializedFP8ILi5ENS5_IJNS4_1CILi2EEESB_NSA_ILi1EEEEEENS1_32KernelTmaWarpSpecializedPingpongEEENS5_IJNSA_ILi64EEESG_SG_EEENS_12float_e5m2_tENS5_IJlSC_lEEESI_SJ_NS4_8TiledMMAINS4_8MMA_AtomIJNS4_4SM904GMMA30MMA_64x64x32_F32E5M2E5M2_SS_TNILNSN_7ScaleInE1ELSP_1EEEEEENS4_6LayoutINS5_IJSC_SC_SC_EEENS5_IJNSA_ILi0EEESU_SU_EEEEENS5_IJNS4_10UnderscoreESX_SX_EEEEENS4_23SM90_TMA_LOAD_MULTICASTENS4_14ComposedLayoutINS4_7SwizzleILi2ELi4ELi3EEENS4_18smem_ptr_flag_bitsILi8EEENSS_INS5_IJNSA_ILi8EEESG_EEENS5_IJSG_SC_EEEEEEEvNS4_8identityES10_S1A_vS1B_EENS_8epilogue10collective6detail29Sm90TmaWarpSpecializedAdapterINS1E_15DefaultEpilogueISI_SJ_SJ_NS1D_6thread17LinearCombinationISI_Li1EffLNS1I_9ScaleType4KindE0ELNS_15FloatRoundStyleE2ESI_EENS1_15EpilogueDefaultEEEEEvvEEEEvNT_6ParamsE)
        /*0008*/ 	.word	0x000000a8


	//----- nvinfo : EIATTR_FRAME_SIZE
	.align		4
.L_12:
        /*000c*/ 	.byte	0x04, 0x11
        /*000e*/ 	.short	(.L_14 - .L_13)
	.align		4
.L_13:
        /*0010*/ 	.word	index@(_ZN7cutlass13device_kernelINS_4gemm6kernel13GemmUniversalIN4cute5tupleIJiiiiEEENS1_10collective13CollectiveMmaINS1_37MainloopSm90TmaGmmaWarpSpecializedFP8ILi5ENS5_IJNS4_1CILi2EEESB_NSA_ILi1EEEEEENS1_32KernelTmaWarpSpecializedPingpongEEENS5_IJNSA_ILi64EEESG_SG_EEENS_12float_e5m2_tENS5_IJlSC_lEEESI_SJ_NS4_8TiledMMAINS4_8MMA_AtomIJNS4_4SM904GMMA30MMA_64x64x32_F32E5M2E5M2_SS_TNILNSN_7ScaleInE1ELSP_1EEEEEENS4_6LayoutINS5_IJSC_SC_SC_EEENS5_IJNSA_ILi0EEESU_SU_EEEEENS5_IJNS4_10UnderscoreESX_SX_EEEEENS4_23SM90_TMA_LOAD_MULTICASTENS4_14ComposedLayoutINS4_7SwizzleILi2ELi4ELi3EEENS4_18smem_ptr_flag_bitsILi8EEENSS_INS5_IJNSA_ILi8EEESG_EEENS5_IJSG_SC_EEEEEEEvNS4_8identityES10_S1A_vS1B_EENS_8epilogue10collective6detail29Sm90TmaWarpSpecializedAdapterINS1E_15DefaultEpilogueISI_SJ_SJ_NS1D_6thread17LinearCombinationISI_Li1EffLNS1I_9ScaleType4KindE0ELNS_15FloatRoundStyleE2ESI_EENS1_15EpilogueDefaultEEEEEvvEEEEvNT_6ParamsE)
        /*0014*/ 	.word	0x00000000


	//----- nvinfo : EIATTR_MIN_STACK_SIZE
	.align		4
.L_14:
        /*0018*/ 	.byte	0x04, 0x12
        /*001a*/ 	.short	(.L_16 - .L_15)
	.align		4
.L_15:
        /*001c*/ 	.word	index@(_ZN7cutlass13device_kernelINS_4gemm6kernel13GemmUniversalIN4cute5tupleIJiiiiEEENS1_10collective13CollectiveMmaINS1_37MainloopSm90TmaGmmaWarpSpecializedFP8ILi5ENS5_IJNS4_1CILi2EEESB_NSA_ILi1EEEEEENS1_32KernelTmaWarpSpecializedPingpongEEENS5_IJNSA_ILi64EEESG_SG_EEENS_12float_e5m2_tENS5_IJlSC_lEEESI_SJ_NS4_8TiledMMAINS4_8MMA_AtomIJNS4_4SM904GMMA30MMA_64x64x32_F32E5M2E5M2_SS_TNILNSN_7ScaleInE1ELSP_1EEEEEENS4_6LayoutINS5_IJSC_SC_SC_EEENS5_IJNSA_ILi0EEESU_SU_EEEEENS5_IJNS4_10UnderscoreESX_SX_EEEEENS4_23SM90_TMA_LOAD_MULTICASTENS4_14ComposedLayoutINS4_7SwizzleILi2ELi4ELi3EEENS4_18smem_ptr_flag_bitsILi8EEENSS_INS5_IJNSA_ILi8EEESG_EEENS5_IJSG_SC_EEEEEEEvNS4_8identityES10_S1A_vS1B_EENS_8epilogue10collective6detail29Sm90TmaWarpSpecializedAdapterINS1E_15DefaultEpilogueISI_SJ_SJ_NS1D_6thread17LinearCombinationISI_Li1EffLNS1I_9ScaleType4KindE0ELNS_15FloatRoundStyleE2ESI_EENS1_15EpilogueDefaultEEEEEvvEEEEvNT_6ParamsE)
        /*0020*/ 	.word	0x00000000
.L_16:


//--------------------- .nv.compat                --------------------------
	.section	.nv.compat,"",@"SHT_CUDA_COMPAT_INFO"
	.align	4
        /*0000*/ 	.byte	0x02, 0x09, 0x01, 0x00, 0x02, 0x02, 0x04, 0x00, 0x02, 0x05, 0x05, 0x00, 0x03, 0x07, 0x01, 0x01
        /*0010*/ 	.byte	0x02, 0x03, 0x01, 0x00, 0x02, 0x06, 0x01, 0x00, 0x04, 0x0b, 0x08, 0x00, 0x00, 0x00, 0x00, 0x00
        /*0020*/ 	.byte	0x00, 0x00, 0x00, 0x00


//--------------------- .nv.info._ZN7cutlass13device_kernelINS_4gemm6kernel13GemmUniversalIN4cute5tupleIJiiiiEEENS1_10collective13CollectiveMmaINS1_37MainloopSm90TmaGmmaWarpSpecializedFP8ILi5ENS5_IJNS4_1CILi2EEESB_NSA_ILi1EEEEEENS1_32KernelTmaWarpSpecializedPingpongEEENS5_IJNSA_ILi64EEESG_SG_EEENS_12float_e5m2_tENS5_IJlSC_lEEESI_SJ_NS4_8TiledMMAINS4_8MMA_AtomIJNS4_4SM904GMMA30MMA_64x64x32_F32E5M2E5M2_SS_TNILNSN_7ScaleInE1ELSP_1EEEEEENS4_6LayoutINS5_IJSC_SC_SC_EEENS5_IJNSA_ILi0EEESU_SU_EEEEENS5_IJNS4_10UnderscoreESX_SX_EEEEENS4_23SM90_TMA_LOAD_MULTICASTENS4_14ComposedLayoutINS4_7SwizzleILi2ELi4ELi3EEENS4_18smem_ptr_flag_bitsILi8EEENSS_INS5_IJNSA_ILi8EEESG_EEENS5_IJSG_SC_EEEEEEEvNS4_8identityES10_S1A_vS1B_EENS_8epilogue10collective6detail29Sm90TmaWarpSpecializedAdapterINS1E_15DefaultEpilogueISI_SJ_SJ_NS1D_6thread17LinearCombinationISI_Li1EffLNS1I_9ScaleType4KindE0ELNS_15FloatRoundStyleE2ESI_EENS1_15EpilogueDefaultEEEEEvvEEEEvNT_6ParamsE --------------------------
	.section	.nv.info._ZN7cutlass13device_kernelINS_4gemm6kernel13GemmUniversalIN4cute5tupleIJiiiiEEENS1_10collective13CollectiveMmaINS1_37MainloopSm90TmaGmmaWarpSpecializedFP8ILi5ENS5_IJNS4_1CILi2EEESB_NSA_ILi1EEEEEENS1_32KernelTmaWarpSpecializedPingpongEEENS5_IJNSA_ILi64EEESG_SG_EEENS_12float_e5m2_tENS5_IJlSC_lEEESI_SJ_NS4_8TiledMMAINS4_8MMA_AtomIJNS4_4SM904GMMA30MMA_64x64x32_F32E5M2E5M2_SS_TNILNSN_7ScaleInE1ELSP_1EEEEEENS4_6LayoutINS5_IJSC_SC_SC_EEENS5_IJNSA_ILi0EEESU_SU_EEEEENS5_IJNS4_10UnderscoreESX_SX_EEEEENS4_23SM90_TMA_LOAD_MULTICASTENS4_14ComposedLayoutINS4_7SwizzleILi2ELi4ELi3EEENS4_18smem_ptr_flag_bitsILi8EEENSS_INS5_IJNSA_ILi8EEESG_EEENS5_IJSG_SC_EEEEEEEvNS4_8identityES10_S1A_vS1B_EENS_8epilogue10collective6detail29Sm90TmaWarpSpecializedAdapterINS1E_15DefaultEpilogueISI_SJ_SJ_NS1D_6thread17LinearCombinationISI_Li1EffLNS1I_9ScaleType4KindE0ELNS_15FloatRoundStyleE2ESI_EENS1_15EpilogueDefaultEEEEEvvEEEEvNT_6ParamsE,"",@"SHT_CUDA_INFO"
	.sectionflags	@""
	.align	4


	//----- nvinfo : EIATTR_CUDA_API_VERSION
	.align		4
        /*0000*/ 	.byte	0x04, 0x37
        /*0002*/ 	.short	(.L_18 - .L_17)
.L_17:
        /*0004*/ 	.word	0x00000082


	//----- nvinfo : EIATTR_KPARAM_INFO
	.align		4
.L_18:
        /*0008*/ 	.byte	0x04, 0x17
        /*000a*/ 	.short	(.L_20 - .L_19)
.L_19:
        /*000c*/ 	.word	0x00000000
        /*0010*/ 	.short	0x0000
        /*0012*/ 	.short	0x0070
        /*0014*/ 	.byte	0x00, 0xf0, 0x01, 0x10


	//----- nvinfo : EIATTR_SPARSE_MMA_MASK
	.align		4
.L_20:
        /*0018*/ 	.byte	0x03, 0x50
        /*001a*/ 	.short	0x0000


	//----- nvinfo : EIATTR_MAXREG_COUNT
	.align		4
        /*001c*/ 	.byte	0x03, 0x1b
        /*001e*/ 	.short	0x00a8


	//----- nvinfo : EIATTR_NUM_BARRIERS
	.align		4
        /*0020*/ 	.byte	0x02, 0x4c
        /*0022*/ 	.byte	0x01
	.zero		1


	//----- nvinfo : EIATTR_MERCURY_ISA_VERSION
	.align		4
        /*0024*/ 	.byte	0x03, 0x5f
        /*0026*/ 	.short	0x0101


	//----- nvinfo : EIATTR_INT_WARP_WIDE_INSTR_OFFSETS
	.align		4
        /*0028*/ 	.byte	0x04, 0x31
        /*002a*/ 	.short	(.L_22 - .L_21)


	//   ....[0]....
.L_21:
        /*002c*/ 	.word	0x000004d0


	//   ....[1]....
        /*0030*/ 	.word	0x00000510


	//   ....[2]....
        /*0034*/ 	.word	0x00000550


	//   ....[3]....
        /*0038*/ 	.word	0x000005f0


	//   ....[4]....
        /*003c*/ 	.word	0x00000610


	//   ....[5]....
        /*0040*/ 	.word	0x00000670


	//   ....[6]....
        /*0044*/ 	.word	0x00000760


	//   ....[7]....
        /*0048*/ 	.word	0x000007b0


	//   ....[8]....
        /*004c*/ 	.word	0x00002790


	//----- nvinfo : EIATTR_COOP_GROUP_MASK_REGIDS
	.align		4
.L_22:
        /*0050*/ 	.byte	0x04, 0x29
        /*0052*/ 	.short	(.L_24 - .L_23)


	//   ....[0]....
.L_23:
        /*0054*/ 	.word	0xffffffff


	//   ....[1]....
        /*0058*/ 	.word	0xffffffff


	//   ....[2]....
        /*005c*/ 	.word	0xffffffff


	//   ....[3]....
        /*0060*/ 	.word	0xffffffff


	//   ....[4]....
        /*0064*/ 	.word	0xffffffff


	//   ....[5]....
        /*0068*/ 	.word	0xffffffff


	//   ....[6]....
        /*006c*/ 	.word	0xffffffff


	//----- nvinfo : EIATTR_COOP_GROUP_INSTR_OFFSETS
	.align		4
.L_24:
        /*0070*/ 	.byte	0x04, 0x28
        /*0072*/ 	.short	(.L_26 - .L_25)


	//   ....[0]....
.L_25:
        /*0074*/ 	.word	0x00000060


	//   ....[1]....
        /*0078*/ 	.word	0x00000070


	//   ....[2]....
        /*007c*/ 	.word	0x00000130


	//   ....[3]....
        /*0080*/ 	.word	0x000002e0


	//   ....[4]....
        /*0084*/ 	.word	0x00000320


	//   ....[5]....
        /*0088*/ 	.word	0x000003a0


	//   ....[6]....
        /*008c*/ 	.word	0x00000970


	//----- nvinfo : EIATTR_REG_RECONFIG
	.align		4
.L_26:
        /*0090*/ 	.byte	0x01, 0x54
	.zero		2


	//----- nvinfo : EIATTR_MBARRIER_INSTR_OFFSETS
	.align		4
        /*0094*/ 	.byte	0x04, 0x39
        /*0096*/ 	.short	(.L_28 - .L_27)


	//   ....[0]....
.L_27:
        /*0098*/ 	.word	0x00000230
        /*009c*/ 	.word	0x000000ff
        /*00a0*/ 	.word	0x00000000
        /*00a4*/ 	.short	0x0100
        /*00a6*/ 	.byte	0x08
	.zero		1


	//   ....[1]....
        /*00a8*/ 	.word	0x00000240
        /*00ac*/ 	.word	0x000000ff
        /*00b0*/ 	.word	0x00000028
        /*00b4*/ 	.short	0x0100
        /*00b6*/ 	.byte	0x08
	.zero		1


	//   ....[2]....
        /*00b8*/ 	.word	0x00000250
        /*00bc*/ 	.word	0x000000ff
        /*00c0*/ 	.word	0x00000008
        /*00c4*/ 	.short	0x0100
        /*00c6*/ 	.byte	0x08
	.zero		1


	//   ....[3]....
        /*00c8*/ 	.word	0x00000260
        /*00cc*/ 	.word	0x000000ff
        /*00d0*/ 	.word	0x00000030
        /*00d4*/ 	.short	0x0100
        /*00d6*/ 	.byte	0x08
	.zero		1


	//   ....[4]....
        /*00d8*/ 	.word	0x00000270
        /*00dc*/ 	.word	0x000000ff
        /*00e0*/ 	.word	0x00000010
        /*00e4*/ 	.short	0x0100
        /*00e6*/ 	.byte	0x08
	.zero		1


	//   ....[5]....
        /*00e8*/ 	.word	0x00000280
        /*00ec*/ 	.word	0x000000ff
        /*00f0*/ 	.word	0x00000038
        /*00f4*/ 	.short	0x0100
        /*00f6*/ 	.byte	0x08
	.zero		1


	//   ....[6]....
        /*00f8*/ 	.word	0x00000290
        /*00fc*/ 	.word	0x000000ff
        /*0100*/ 	.word	0x00000018
        /*0104*/ 	.short	0x0100
        /*0106*/ 	.byte	0x08
	.zero		1


	//   ....[7]....
        /*0108*/ 	.word	0x000002a0
        /*010c*/ 	.word	0x000000ff
        /*0110*/ 	.word	0x00000040
        /*0114*/ 	.short	0x0100
        /*0116*/ 	.byte	0x08
	.zero		1


	//   ....[8]....
        /*0118*/ 	.word	0x000002b0
        /*011c*/ 	.word	0x000000ff
        /*0120*/ 	.word	0x00000020
        /*0124*/ 	.short	0x0100
        /*0126*/ 	.byte	0x08
	.zero		1


	//   ....[9]....
        /*0128*/ 	.word	0x000002c0
        /*012c*/ 	.word	0x000000ff
        /*0130*/ 	.word	0x00000048
        /*0134*/ 	.short	0x0100
        /*0136*/ 	.byte	0x08
	.zero		1


	//   ....[10]....
        /*0138*/ 	.word	0x000007e0
        /*013c*/ 	.word	0x000000ff
        /*0140*/ 	.word	0x00000080
        /*0144*/ 	.short	0x0100
        /*0146*/ 	.byte	0x08
	.zero		1


	//   ....[11]....
        /*0148*/ 	.word	0x00000880
        /*014c*/ 	.word	0x000000ff
        /*0150*/ 	.word	0x00000088
        /*0154*/ 	.short	0x0100
        /*0156*/ 	.byte	0x08
	.zero		1


	//   ....[12]....
        /*0158*/ 	.word	0x000008f0
        /*015c*/ 	.word	0x000000ff
        /*0160*/ 	.word	0x00000060
        /*0164*/ 	.short	0x0100
        /*0166*/ 	.byte	0x09
	.zero		1


	//   ....[13]....
        /*0168*/ 	.word	0x00000900
        /*016c*/ 	.word	0x000000ff
        /*0170*/ 	.word	0x00000068
        /*0174*/ 	.short	0x0100
        /*0176*/ 	.byte	0x09
	.zero		1


	//   ....[14]....
        /*0178*/ 	.word	0x00000910
        /*017c*/ 	.word	0x000000ff
        /*0180*/ 	.word	0x00000070
        /*0184*/ 	.short	0x0100
        /*0186*/ 	.byte	0x09
	.zero		1


	//   ....[15]....
        /*0188*/ 	.word	0x00000920
        /*018c*/ 	.word	0x000000ff
        /*0190*/ 	.word	0x00000078
        /*0194*/ 	.short	0x0100
        /*0196*/ 	.byte	0x09
	.zero		1


	//   ....[16]....
        /*0198*/ 	.word	0x00001700
        /*019c*/ 	.word	0x000000ff
        /*01a0*/ 	.word	0xfffffff8
        /*01a4*/ 	.short	0x010a
        /*01a6*/ 	.byte	0x0f
	.zero		1


	//   ....[17]....
        /*01a8*/ 	.word	0x000019d0
        /*01ac*/ 	.word	0x000000ff
        /*01b0*/ 	.word	0x00000000
        /*01b4*/ 	.short	0x010a
        /*01b6*/ 	.byte	0x06
	.zero		1


	//   ....[18]....
        /*01b8*/ 	.word	0x00001a10
        /*01bc*/ 	.word	0x000000ff
        /*01c0*/ 	.word	0x00000000
        /*01c4*/ 	.short	0x010a
        /*01c6*/ 	.byte	0x06
	.zero		1


	//   ....[19]....
        /*01c8*/ 	.word	0x00001f80
        /*01cc*/ 	.word	0x000000ff
        /*01d0*/ 	.word	0x00000000
        /*01d4*/ 	.short	0x010a
        /*01d6*/ 	.byte	0x09
	.zero		1


	//   ....[20]....
        /*01d8*/ 	.word	0x00001fc0
        /*01dc*/ 	.word	0x000000ff
        /*01e0*/ 	.word	0x00000000
        /*01e4*/ 	.short	0x010a
        /*01e6*/ 	.byte	0x09
	.zero		1


	//   ....[21]....
        /*01e8*/ 	.word	0x000023a0
        /*01ec*/ 	.word	0x00000013
        /*01f0*/ 	.word	0x00000000
        /*01f4*/ 	.short	0x0101
        /*01f6*/ 	.byte	0x3f
	.zero		1


	//   ....[22]....
        /*01f8*/ 	.word	0x00002720
        /*01fc*/ 	.word	0x00000011
        /*0200*/ 	.word	0x00000000
        /*0204*/ 	.short	0x0101
        /*0206*/ 	.byte	0x17
	.zero		1


	//   ....[23]....
        /*0208*/ 	.word	0x00002830
        /*020c*/ 	.word	0x00000011
        /*0210*/ 	.word	0x00000000
        /*0214*/ 	.short	0x0101
        /*0216*/ 	.byte	0x3f
	.zero		1


	//   ....[24]....
        /*0218*/ 	.word	0x000028f0
        /*021c*/ 	.word	0x000000ff
        /*0220*/ 	.word	0x00000008
        /*0224*/ 	.short	0x010a
        /*0226*/ 	.byte	0x0f
	.zero		1


	//   ....[25]....
        /*0228*/ 	.word	0x00005150
        /*022c*/ 	.word	0x00000004
        /*0230*/ 	.word	0x00000000
        /*0234*/ 	.short	0x0101
        /*0236*/ 	.byte	0x17
	.zero		1


	//   ....[26]....
        /*0238*/ 	.word	0x00005b40
        /*023c*/ 	.word	0x00000013
        /*0240*/ 	.word	0x00000028
        /*0244*/ 	.short	0x010a
        /*0246*/ 	.byte	0x3f
	.zero		1


	//   ....[27]....
        /*0248*/ 	.word	0x00005ef0
        /*024c*/ 	.word	0x0000000a
        /*0250*/ 	.word	0x00000088
        /*0254*/ 	.short	0x0101
        /*0256*/ 	.byte	0x3f
	.zero		1


	//   ....[28]....
        /*0258*/ 	.word	0x00006650
        /*025c*/ 	.word	0x00000005
        /*0260*/ 	.word	0x00000000
        /*0264*/ 	.short	0x010a
        /*0266*/ 	.byte	0x3f
	.zero		1


	//   ....[29]....
        /*0268*/ 	.word	0x000066d0
        /*026c*/ 	.word	0x00000007
        /*0270*/ 	.word	0x00000000
        /*0274*/ 	.short	0x010a
        /*0276*/ 	.byte	0x3f
	.zero		1


	//   ....[30]....
        /*0278*/ 	.word	0x00006760
        /*027c*/ 	.word	0x00000008
        /*0280*/ 	.word	0x00000000
        /*0284*/ 	.short	0x010a
        /*0286*/ 	.byte	0x3f
	.zero		1


	//   ....[31]....
        /*0288*/ 	.word	0x000067f0
        /*028c*/ 	.word	0x0000000b
        /*0290*/ 	.word	0x00000000
        /*0294*/ 	.short	0x010a
        /*0296*/ 	.byte	0x3f
	.zero		1


	//   ....[32]....
        /*0298*/ 	.word	0x00006880
        /*029c*/ 	.word	0x00000003
        /*02a0*/ 	.word	0x00000000
        /*02a4*/ 	.short	0x010a
        /*02a6*/ 	.byte	0x3f
	.zero		1


	//   ....[33]....
        /*02a8*/ 	.word	0x000068f0
        /*02ac*/ 	.word	0x00000011
        /*02b0*/ 	.word	0xfffffff8
        /*02b4*/ 	.short	0x010a
        /*02b6*/ 	.byte	0x3f
	.zero		1


	//   ....[34]....
        /*02b8*/ 	.word	0x00006950
        /*02bc*/ 	.word	0x00000011
        /*02c0*/ 	.word	0x00000000
        /*02c4*/ 	.short	0x010a
        /*02c6*/ 	.byte	0x3f
	.zero		1


	//   ....[35]....
        /*02c8*/ 	.word	0x000069b0
        /*02cc*/ 	.word	0x00000013
        /*02d0*/ 	.word	0x00000000
        /*02d4*/ 	.short	0x010a
        /*02d6*/ 	.byte	0x3f
	.zero		1


	//   ....[36]....
        /*02d8*/ 	.word	0x00006a10
        /*02dc*/ 	.word	0x00000011
        /*02e0*/ 	.word	0x00000008
        /*02e4*/ 	.short	0x010a
        /*02e6*/ 	.byte	0x3f
	.zero		1


	//   ....[37]....
        /*02e8*/ 	.word	0x00006ae0
        /*02ec*/ 	.word	0x00000013
        /*02f0*/ 	.word	0x00000028
        /*02f4*/ 	.short	0x010a
        /*02f6*/ 	.byte	0x3f
	.zero		1


	//   ....[38]....
        /*02f8*/ 	.word	0x00006bc0
        /*02fc*/ 	.word	0x00000005
        /*0300*/ 	.word	0x00000000
        /*0304*/ 	.short	0x010a
        /*0306*/ 	.byte	0x3f
	.zero		1


	//   ....[39]....
        /*0308*/ 	.word	0x00006c10
        /*030c*/ 	.word	0x00000007
        /*0310*/ 	.word	0x00000000
        /*0314*/ 	.short	0x010a
        /*0316*/ 	.byte	0x3f
	.zero		1


	//   ....[40]....
        /*0318*/ 	.word	0x00006c60
        /*031c*/ 	.word	0x00000008
        /*0320*/ 	.word	0x00000000
        /*0324*/ 	.short	0x010a
        /*0326*/ 	.byte	0x3f
	.zero		1


	//   ....[41]....
        /*0328*/ 	.word	0x00006cb0
        /*032c*/ 	.word	0x0000000b
        /*0330*/ 	.word	0x00000000
        /*0334*/ 	.short	0x010a
        /*0336*/ 	.byte	0x3f
	.zero		1


	//----- nvinfo : EIATTR_NUM_MBARRIERS
	.align		4
.L_28:
        /*0338*/ 	.byte	0x03, 0x38
        /*033a*/ 	.short	0x0010


	//----- nvinfo : EIATTR_EXIT_INSTR_OFFSETS
	.align		4
        /*033c*/ 	.byte	0x04, 0x1c
        /*033e*/ 	.short	(.L_30 - .L_29)


	//   ....[0]....
.L_29:
        /*0340*/ 	.word	0x000013c0


	//   ....[1]....
        /*0344*/ 	.word	0x00001420


	//   ....[2]....
        /*0348*/ 	.word	0x00005760


	//   ....[3]....
        /*034c*/ 	.word	0x00005790


	//   ....[4]....
        /*0350*/ 	.word	0x000068d0


	//----- nvinfo : EIATTR_MAX_THREADS
	.align		4
.L_30:
        /*0354*/ 	.byte	0x04, 0x05
        /*0356*/ 	.short	(.L_32 - .L_31)
.L_31:
        /*0358*/ 	.word	0x00000180
        /*035c*/ 	.word	0x00000001
        /*0360*/ 	.word	0x00000001


	//----- nvinfo : EIATTR_CRS_STACK_SIZE
	.align		4
.L_32:
        /*0364*/ 	.byte	0x04, 0x1e
        /*0366*/ 	.short	(.L_34 - .L_33)
.L_33:
        /*0368*/ 	.word	0x00000000


	//----- nvinfo : EIATTR_CBANK_PARAM_SIZE
	.align		4
.L_34:
        /*036c*/ 	.byte	0x03, 0x19
        /*036e*/ 	.short	0x0470


	//----- nvinfo : EIATTR_PARAM_CBANK
	.align		4
        /*0370*/ 	.byte	0x04, 0x0a
        /*0372*/ 	.short	(.L_36 - .L_35)
	.align		4
.L_35:
        /*0374*/ 	.word	index@(.nv.constant0._ZN7cutlass13device_kernelINS_4gemm6kernel13GemmUniversalIN4cute5tupleIJiiiiEEENS1_10collective13CollectiveMmaINS1_37MainloopSm90TmaGmmaWarpSpecializedFP8ILi5ENS5_IJNS4_1CILi2EEESB_NSA_ILi1EEEEEENS1_32KernelTmaWarpSpecializedPingpongEEENS5_IJNSA_ILi64EEESG_SG_EEENS_12float_e5m2_tENS5_IJlSC_lEEESI_SJ_NS4_8TiledMMAINS4_8MMA_AtomIJNS4_4SM904GMMA30MMA_64x64x32_F32E5M2E5M2_SS_TNILNSN_7ScaleInE1ELSP_1EEEEEENS4_6LayoutINS5_IJSC_SC_SC_EEENS5_IJNSA_ILi0EEESU_SU_EEEEENS5_IJNS4_10UnderscoreESX_SX_EEEEENS4_23SM90_TMA_LOAD_MULTICASTENS4_14ComposedLayoutINS4_7SwizzleILi2ELi4ELi3EEENS4_18smem_ptr_flag_bitsILi8EEENSS_INS5_IJNSA_ILi8EEESG_EEENS5_IJSG_SC_EEEEEEEvNS4_8identityES10_S1A_vS1B_EENS_8epilogue10collective6detail29Sm90TmaWarpSpecializedAdapterINS1E_15DefaultEpilogueISI_SJ_SJ_NS1D_6thread17LinearCombinationISI_Li1EffLNS1I_9ScaleType4KindE0ELNS_15FloatRoundStyleE2ESI_EENS1_15EpilogueDefaultEEEEEvvEEEEvNT_6ParamsE)
        /*0378*/ 	.short	0x0210
        /*037a*/ 	.short	0x0470


	//----- nvinfo : EIATTR_SW_WAR
	.align		4
.L_36:
        /*037c*/ 	.byte	0x04, 0x36
        /*037e*/ 	.short	(.L_38 - .L_37)
.L_37:
        /*0380*/ 	.word	0x00000008
.L_38:


//--------------------- .nv.callgraph             --------------------------
	.section	.nv.callgraph,"",@"SHT_CUDA_CALLGRAPH"
	.align	4
	.sectionentsize	8
	.align		4
        /*0000*/ 	.word	0x00000000
	.align		4
        /*0004*/ 	.word	0xffffffff
	.align		4
        /*0008*/ 	.word	0x00000000
	.align		4
        /*000c*/ 	.word	0xfffffffe
	.align		4
        /*0010*/ 	.word	0x00000000
	.align		4
        /*0014*/ 	.word	0xfffffffd
	.align		4
        /*0018*/ 	.word	0x00000000
	.align		4
        /*001c*/ 	.word	0xfffffffc


//--------------------- .nv.constant4             --------------------------
	.section	.nv.constant4,"a",@progbits
	.align	8
	.align		8
.nv.constant4:
        /*0000*/ 	.dword	_ZN39_INTERNAL_da37f427_4_k_cu_e3b90af2_53644cuda3std3__45__cpo5beginE
	.align		8
        /*0008*/ 	.dword	_ZN39_INTERNAL_da37f427_4_k_cu_e3b90af2_53644cuda3std3__45__cpo3endE
	.align		8
        /*0010*/ 	.dword	_ZN39_INTERNAL_da37f427_4_k_cu_e3b90af2_53644cuda3std3__45__cpo6cbeginE
	.align		8
        /*0018*/ 	.dword	_ZN39_INTERNAL_da37f427_4_k_cu_e3b90af2_53644cuda3std3__45__cpo4cendE
	.align		8
        /*0020*/ 	.dword	_ZN39_INTERNAL_da37f427_4_k_cu_e3b90af2_53644cuda3std3__441_GLOBAL__N__da37f427_4_k_cu_e3b90af2_53646ignoreE
	.align		8
        /*0028*/ 	.dword	_ZN39_INTERNAL_da37f427_4_k_cu_e3b90af2_53644cuda3std3__419piecewise_constructE
	.align		8
        /*0030*/ 	.dword	_ZN39_INTERNAL_da37f427_4_k_cu_e3b90af2_53644cuda3std3__48in_placeE
	.align		8
        /*0038*/ 	.dword	_ZN39_INTERNAL_da37f427_4_k_cu_e3b90af2_53644cuda3std6ranges3__45__cpo4swapE
	.align		8
        /*0040*/ 	.dword	_ZN39_INTERNAL_da37f427_4_k_cu_e3b90af2_53644cuda3std6ranges3__45__cpo9iter_moveE
	.align		8
        /*0048*/ 	.dword	_ZN39_INTERNAL_da37f427_4_k_cu_e3b90af2_53644cute7productE
	.align		8
        /*0050*/ 	.dword	_ZN39_INTERNAL_da37f427_4_k_cu_e3b90af2_53644cute1_E


//--------------------- .text._ZN7cutlass13device_kernelINS_4gemm6kernel13GemmUniversalIN4cute5tupleIJiiiiEEENS1_10collective13CollectiveMmaINS1_37MainloopSm90TmaGmmaWarpSpecializedFP8ILi5ENS5_IJNS4_1CILi2EEESB_NSA_ILi1EEEEEENS1_32KernelTmaWarpSpecializedPingpongEEENS5_IJNSA_ILi64EEESG_SG_EEENS_12float_e5m2_tENS5_IJlSC_lEEESI_SJ_NS4_8TiledMMAINS4_8MMA_AtomIJNS4_4SM904GMMA30MMA_64x64x32_F32E5M2E5M2_SS_TNILNSN_7ScaleInE1ELSP_1EEEEEENS4_6LayoutINS5_IJSC_SC_SC_EEENS5_IJNSA_ILi0EEESU_SU_EEEEENS5_IJNS4_10UnderscoreESX_SX_EEEEENS4_23SM90_TMA_LOAD_MULTICASTENS4_14ComposedLayoutINS4_7SwizzleILi2ELi4ELi3EEENS4_18smem_ptr_flag_bitsILi8EEENSS_INS5_IJNSA_ILi8EEESG_EEENS5_IJSG_SC_EEEEEEEvNS4_8identityES10_S1A_vS1B_EENS_8epilogue10collective6detail29Sm90TmaWarpSpecializedAdapterINS1E_15DefaultEpilogueISI_SJ_SJ_NS1D_6thread17LinearCombinationISI_Li1EffLNS1I_9ScaleType4KindE0ELNS_15FloatRoundStyleE2ESI_EENS1_15EpilogueDefaultEEEEEvvEEEEvNT_6ParamsE --------------------------
	.section	.text._ZN7cutlass13device_kernelINS_4gemm6kernel13GemmUniversalIN4cute5tupleIJiiiiEEENS1_10collective13CollectiveMmaINS1_37MainloopSm90TmaGmmaWarpSpecializedFP8ILi5ENS5_IJNS4_1CILi2EEESB_NSA_ILi1EEEEEENS1_32KernelTmaWarpSpecializedPingpongEEENS5_IJNSA_ILi64EEESG_SG_EEENS_12float_e5m2_tENS5_IJlSC_lEEESI_SJ_NS4_8TiledMMAINS4_8MMA_AtomIJNS4_4SM904GMMA30MMA_64x64x32_F32E5M2E5M2_SS_TNILNSN_7ScaleInE1ELSP_1EEEEEENS4_6LayoutINS5_IJSC_SC_SC_EEENS5_IJNSA_ILi0EEESU_SU_EEEEENS5_IJNS4_10UnderscoreESX_SX_EEEEENS4_23SM90_TMA_LOAD_MULTICASTENS4_14ComposedLayoutINS4_7SwizzleILi2ELi4ELi3EEENS4_18smem_ptr_flag_bitsILi8EEENSS_INS5_IJNSA_ILi8EEESG_EEENS5_IJSG_SC_EEEEEEEvNS4_8identityES10_S1A_vS1B_EENS_8epilogue10collective6detail29Sm90TmaWarpSpecializedAdapterINS1E_15DefaultEpilogueISI_SJ_SJ_NS1D_6thread17LinearCombinationISI_Li1EffLNS1I_9ScaleType4KindE0ELNS_15FloatRoundStyleE2ESI_EENS1_15EpilogueDefaultEEEEEvvEEEEvNT_6ParamsE,"ax",@progbits
	.align	128
.text._ZN7cutlass13device_kernelINS_4gemm6kernel13GemmUniversalIN4cute5tupleIJiiiiEEENS1_10collective13CollectiveMmaINS1_37MainloopSm90TmaGmmaWarpSpecializedFP8ILi5ENS5_IJNS4_1CILi2EEESB_NSA_ILi1EEEEEENS1_32KernelTmaWarpSpecializedPingpongEEENS5_IJNSA_ILi64EEESG_SG_EEENS_12float_e5m2_tENS5_IJlSC_lEEESI_SJ_NS4_8TiledMMAINS4_8MMA_AtomIJNS4_4SM904GMMA30MMA_64x64x32_F32E5M2E5M2_SS_TNILNSN_7ScaleInE1ELSP_1EEEEEENS4_6LayoutINS5_IJSC_SC_SC_EEENS5_IJNSA_ILi0EEESU_SU_EEEEENS5_IJNS4_10UnderscoreESX_SX_EEEEENS4_23SM90_TMA_LOAD_MULTICASTENS4_14ComposedLayoutINS4_7SwizzleILi2ELi4ELi3EEENS4_18smem_ptr_flag_bitsILi8EEENSS_INS5_IJNSA_ILi8EEESG_EEENS5_IJSG_SC_EEEEEEEvNS4_8identityES10_S1A_vS1B_EENS_8epilogue10collective6detail29Sm90TmaWarpSpecializedAdapterINS1E_15DefaultEpilogueISI_SJ_SJ_NS1D_6thread17LinearCombinationISI_Li1EffLNS1I_9ScaleType4KindE0ELNS_15FloatRoundStyleE2ESI_EENS1_15EpilogueDefaultEEEEEvvEEEEvNT_6ParamsE:
        .type           _ZN7cutlass13device_kernelINS_4gemm6kernel13GemmUniversalIN4cute5tupleIJiiiiEEENS1_10collective13CollectiveMmaINS1_37MainloopSm90TmaGmmaWarpSpecializedFP8ILi5ENS5_IJNS4_1CILi2EEESB_NSA_ILi1EEEEEENS1_32KernelTmaWarpSpecializedPingpongEEENS5_IJNSA_ILi64EEESG_SG_EEENS_12float_e5m2_tENS5_IJlSC_lEEESI_SJ_NS4_8TiledMMAINS4_8MMA_AtomIJNS4_4SM904GMMA30MMA_64x64x32_F32E5M2E5M2_SS_TNILNSN_7ScaleInE1ELSP_1EEEEEENS4_6LayoutINS5_IJSC_SC_SC_EEENS5_IJNSA_ILi0EEESU_SU_EEEEENS5_IJNS4_10UnderscoreESX_SX_EEEEENS4_23SM90_TMA_LOAD_MULTICASTENS4_14ComposedLayoutINS4_7SwizzleILi2ELi4ELi3EEENS4_18smem_ptr_flag_bitsILi8EEENSS_INS5_IJNSA_ILi8EEESG_EEENS5_IJSG_SC_EEEEEEEvNS4_8identityES10_S1A_vS1B_EENS_8epilogue10collective6detail29Sm90TmaWarpSpecializedAdapterINS1E_15DefaultEpilogueISI_SJ_SJ_NS1D_6thread17LinearCombinationISI_Li1EffLNS1I_9ScaleType4KindE0ELNS_15FloatRoundStyleE2ESI_EENS1_15EpilogueDefaultEEEEEvvEEEEvNT_6ParamsE,@function
        .size           _ZN7cutlass13device_kernelINS_4gemm6kernel13GemmUniversalIN4cute5tupleIJiiiiEEENS1_10collective13CollectiveMmaINS1_37MainloopSm90TmaGmmaWarpSpecializedFP8ILi5ENS5_IJNS4_1CILi2EEESB_NSA_ILi1EEEEEENS1_32KernelTmaWarpSpecializedPingpongEEENS5_IJNSA_ILi64EEESG_SG_EEENS_12float_e5m2_tENS5_IJlSC_lEEESI_SJ_NS4_8TiledMMAINS4_8MMA_AtomIJNS4_4SM904GMMA30MMA_64x64x32_F32E5M2E5M2_SS_TNILNSN_7ScaleInE1ELSP_1EEEEEENS4_6LayoutINS5_IJSC_SC_SC_EEENS5_IJNSA_ILi0EEESU_SU_EEEEENS5_IJNS4_10UnderscoreESX_SX_EEEEENS4_23SM90_TMA_LOAD_MULTICASTENS4_14ComposedLayoutINS4_7SwizzleILi2ELi4ELi3EEENS4_18smem_ptr_flag_bitsILi8EEENSS_INS5_IJNSA_ILi8EEESG_EEENS5_IJSG_SC_EEEEEEEvNS4_8identityES10_S1A_vS1B_EENS_8epilogue10collective6detail29Sm90TmaWarpSpecializedAdapterINS1E_15DefaultEpilogueISI_SJ_SJ_NS1D_6thread17LinearCombinationISI_Li1EffLNS1I_9ScaleType4KindE0ELNS_15FloatRoundStyleE2ESI_EENS1_15EpilogueDefaultEEEEEvvEEEEvNT_6ParamsE,(.L_x_146 - _ZN7cutlass13device_kernelINS_4gemm6kernel13GemmUniversalIN4cute5tupleIJiiiiEEENS1_10collective13CollectiveMmaINS1_37MainloopSm90TmaGmmaWarpSpecializedFP8ILi5ENS5_IJNS4_1CILi2EEESB_NSA_ILi1EEEEEENS1_32KernelTmaWarpSpecializedPingpongEEENS5_IJNSA_ILi64EEESG_SG_EEENS_12float_e5m2_tENS5_IJlSC_lEEESI_SJ_NS4_8TiledMMAINS4_8MMA_AtomIJNS4_4SM904GMMA30MMA_64x64x32_F32E5M2E5M2_SS_TNILNSN_7ScaleInE1ELSP_1EEEEEENS4_6LayoutINS5_IJSC_SC_SC_EEENS5_IJNSA_ILi0EEESU_SU_EEEEENS5_IJNS4_10UnderscoreESX_SX_EEEEENS4_23SM90_TMA_LOAD_MULTICASTENS4_14ComposedLayoutINS4_7SwizzleILi2ELi4ELi3EEENS4_18smem_ptr_flag_bitsILi8EEENSS_INS5_IJNSA_ILi8EEESG_EEENS5_IJSG_SC_EEEEEEEvNS4_8identityES10_S1A_vS1B_EENS_8epilogue10collective6detail29Sm90TmaWarpSpecializedAdapterINS1E_15DefaultEpilogueISI_SJ_SJ_NS1D_6thread17LinearCombinationISI_Li1EffLNS1I_9ScaleType4KindE0ELNS_15FloatRoundStyleE2ESI_EENS1_15EpilogueDefaultEEEEEvvEEEEvNT_6ParamsE)
        .other          _ZN7cutlass13device_kernelINS_4gemm6kernel13GemmUniversalIN4cute5tupleIJiiiiEEENS1_10collective13CollectiveMmaINS1_37MainloopSm90TmaGmmaWarpSpecializedFP8ILi5ENS5_IJNS4_1CILi2EEESB_NSA_ILi1EEEEEENS1_32KernelTmaWarpSpecializedPingpongEEENS5_IJNSA_ILi64EEESG_SG_EEENS_12float_e5m2_tENS5_IJlSC_lEEESI_SJ_NS4_8TiledMMAINS4_8MMA_AtomIJNS4_4SM904GMMA30MMA_64x64x32_F32E5M2E5M2_SS_TNILNSN_7ScaleInE1ELSP_1EEEEEENS4_6LayoutINS5_IJSC_SC_SC_EEENS5_IJNSA_ILi0EEESU_SU_EEEEENS5_IJNS4_10UnderscoreESX_SX_EEEEENS4_23SM90_TMA_LOAD_MULTICASTENS4_14ComposedLayoutINS4_7SwizzleILi2ELi4ELi3EEENS4_18smem_ptr_flag_bitsILi8EEENSS_INS5_IJNSA_ILi8EEESG_EEENS5_IJSG_SC_EEEEEEEvNS4_8identityES10_S1A_vS1B_EENS_8epilogue10collective6detail29Sm90TmaWarpSpecializedAdapterINS1E_15DefaultEpilogueISI_SJ_SJ_NS1D_6thread17LinearCombinationISI_Li1EffLNS1I_9ScaleType4KindE0ELNS_15FloatRoundStyleE2ESI_EENS1_15EpilogueDefaultEEEEEvvEEEEvNT_6ParamsE,@"STO_CUDA_ENTRY STV_DEFAULT"
_ZN7cutlass13device_kernelINS_4gemm6kernel13GemmUniversalIN4cute5tupleIJiiiiEEENS1_10collective13CollectiveMmaINS1_37MainloopSm90TmaGmmaWarpSpecializedFP8ILi5ENS5_IJNS4_1CILi2EEESB_NSA_ILi1EEEEEENS1_32KernelTmaWarpSpecializedPingpongEEENS5_IJNSA_ILi64EEESG_SG_EEENS_12float_e5m2_tENS5_IJlSC_lEEESI_SJ_NS4_8TiledMMAINS4_8MMA_AtomIJNS4_4SM904GMMA30MMA_64x64x32_F32E5M2E5M2_SS_TNILNSN_7ScaleInE1ELSP_1EEEEEENS4_6LayoutINS5_IJSC_SC_SC_EEENS5_IJNSA_ILi0EEESU_SU_EEEEENS5_IJNS4_10UnderscoreESX_SX_EEEEENS4_23SM90_TMA_LOAD_MULTICASTENS4_14ComposedLayoutINS4_7SwizzleILi2ELi4ELi3EEENS4_18smem_ptr_flag_bitsILi8EEENSS_INS5_IJNSA_ILi8EEESG_EEENS5_IJSG_SC_EEEEEEEvNS4_8identityES10_S1A_vS1B_EENS_8epilogue10collective6detail29Sm90TmaWarpSpecializedAdapterINS1E_15DefaultEpilogueISI_SJ_SJ_NS1D_6thread17LinearCombinationISI_Li1EffLNS1I_9ScaleType4KindE0ELNS_15FloatRoundStyleE2ESI_EENS1_15EpilogueDefaultEEEEEvvEEEEvNT_6ParamsE:
[----:B------:R-:W-:Y:S01]  /*0000*/  LDC R1, c[0x0][0x28] ;  /* 0x00000a00ff017b82 */ /* 0x000fe20000000800 */
[----:B------:R-:W0:Y:S01]  /*0010*/  S2R R11, SR_TID.X ;  /* 0x00000000000b7919 */ /* 0x000e220000002100 */
[----:B------:R-:W-:Y:S01]  /*0020*/  ELECT P0, URZ, PT ;  /* 0x00000000003f782f */ /* 0x000fe20003800000 */
[----:B------:R-:W-:Y:S01]  /*0030*/  BSSY B0, `(.L_x_0) ;  /* 0x000000f000007945 */ /* 0x000fe20003800000 */
[--C-:B0-----:R-:W-:Y:S02]  /*0040*/  SHF.R.U32.HI R0, RZ, 0x5, R11.reuse ;  /* 0x00000005ff007819 */ /* 0x101fe4000001160b */
[----:B------:R-:W-:-:S03]  /*0050*/  SHF.R.U32.HI R5, RZ, 0x7, R11 ;  /* 0x00000007ff057819 */ /* 0x000fc6000001160b */
[----:B------:R-:W0:Y:S04]  /*0060*/  SHFL.IDX PT, R2, R0, RZ, 0x1f ;  /* 0x00001fff00027589 */ /* 0x000e2800000e0000 */
[----:B------:R1:W2:Y:S01]  /*0070*/  SHFL.IDX PT, R6, R5, RZ, 0x1f ;  /* 0x00001fff05067589 */ /* 0x0002a200000e0000 */
[----:B0-----:R-:W-:-:S13]  /*0080*/  ISETP.NE.OR P0, PT, R2, RZ, !P0 ;  /* 0x000000ff0200720c */ /* 0x001fda0004705670 */
[----:B-12---:R-:W-:Y:S05]  /*0090*/  @P0 BRA `(.L_x_1) ;  /* 0x0000000000200947 */ /* 0x006fea0003800000 */
[----:B------:R-:W-:Y:S02]  /*00a0*/  ULDC.64 UR4, c[0x0][0x198] ;  /* 0x0000660000047ab9 */ /* 0x000fe40000000a00 */
[----:B------:R-:W-:Y:S02]  /*00b0*/  UIADD3 UR6, UP0, UR4, 0xf0, URZ ;  /* 0x000000f004067890 */ /* 0x000fe4000ff1e03f */
[----:B------:R-:W-:Y:S02]  /*00c0*/  UIADD3 UR4, UP1, UR4, 0x1f0, URZ ;  /* 0x000001f004047890 */ /* 0x000fe4000ff3e03f */
[----:B------:R-:W-:Y:S02]  /*00d0*/  UIADD3.X UR7, URZ, UR5, URZ, UP0, !UPT ;  /* 0x000000053f077290 */ /* 0x000fe400087fe43f */
[----:B------:R-:W-:-:S07]  /*00e0*/  UIADD3.X UR5, URZ, UR5, URZ, UP1, !UPT ;  /* 0x000000053f057290 */ /* 0x000fce0008ffe43f */
[----:B------:R0:W-:Y:S02]  /*00f0*/  UTMACCTL.PF [UR6] ;  /* 0x00000000060079b9 */ /* 0x0001e40008040000 */
[----:B------:R0:W-:Y:S02]  /*0100*/  UTMACCTL.PF [UR4] ;  /* 0x00000000040079b9 */ /* 0x0001e40008040000 */
[----:B0-----:R-:W-:Y:S01]  /*0110*/  NOP ;  /* 0x0000000000007918 */ /* 0x001fe20000000000 */
.L_x_1:
[----:B------:R-:W-:Y:S05]  /*0120*/  BSYNC B0 ;  /* 0x0000000000007941 */ /* 0x000fea0003800000 */
.L_x_0:
[----:B------:R-:W0:Y:S02]  /*0130*/  SHFL.IDX PT, R7, R0, RZ, 0x1f ;  /* 0x00001fff00077589 */ /* 0x000e2400000e0000 */
[----:B0-----:R-:W-:-:S13]  /*0140*/  ISETP.NE.AND P0, PT, R7, RZ, PT ;  /* 0x000000ff0700720c */ /* 0x001fda0003f05270 */
[----:B------:R-:W-:Y:S05]  /*0150*/  @P0 BRA `(.L_x_2) ;  /* 0x0000000000600947 */ /* 0x000fea0003800000 */
[----:B------:R-:W0:Y:S01]  /*0160*/  S2UR UR8, SR_CgaCtaId ;  /* 0x00000000000879c3 */ /* 0x000e220000008800 */
[----:B------:R-:W-:Y:S01]  /*0170*/  UMOV UR4, 0x400 ;  /* 0x0000040000047882 */ /* 0x000fe20000000000 */
[----:B------:R-:W-:Y:S01]  /*0180*/  UMOV UR5, 0x1 ;  /* 0x0000000100057882 */ /* 0x000fe20000000000 */
[----:B------:R-:W-:Y:S01]  /*0190*/  UMOV UR6, 0x3 ;  /* 0x0000000300067882 */ /* 0x000fe20000000000 */
[----:B------:R-:W-:Y:S01]  /*01a0*/  ELECT P0, URZ, PT ;  /* 0x00000000003f782f */ /* 0x000fe20003800000 */
[----:B------:R-:W-:-:S04]  /*01b0*/  UIADD3 UR6, -UR6, 0x100000, URZ ;  /* 0x0010000006067890 */ /* 0x000fc8000fffe13f */
[----:B------:R-:W-:Y:S02]  /*01c0*/  USHF.L.U32 UR7, UR6, 0xb, URZ ;  /* 0x0000000b06077899 */ /* 0x000fe4000800063f */
[----:B------:R-:W-:Y:S02]  /*01d0*/  USHF.L.U32 UR6, UR6, 0x1, URZ ;  /* 0x0000000106067899 */ /* 0x000fe4000800063f */
[----:B0-----:R-:W-:Y:S02]  /*01e0*/  ULEA UR8, UR8, UR4, 0x18 ;  /* 0x0000000408087291 */ /* 0x001fe4000f8ec03f */
[----:B------:R-:W-:-:S04]  /*01f0*/  UIADD3 UR4, -UR5, 0x100000, URZ ;  /* 0x0010000005047890 */ /* 0x000fc8000fffe13f */
[----:B------:R-:W-:Y:S02]  /*0200*/  USHF.L.U32 UR5, UR4, 0xb, URZ ;  /* 0x0000000b04057899 */ /* 0x000fe4000800063f */
[----:B------:R-:W-:Y:S01]  /*0210*/  USHF.L.U32 UR4, UR4, 0x1, URZ ;  /* 0x0000000104047899 */ /* 0x000fe2000800063f */
[----:B------:R-:W0:Y:S11]  /*0220*/  FENCE.VIEW.ASYNC.S ;  /* 0x00000000000073c6 */ /* 0x000e360000000000 */
[----:B0-----:R0:W1:Y:S01]  /*0230*/  SYNCS.EXCH.64 URZ, [UR8], UR4 ;  /* 0x00000004083f75b2 */ /* 0x0010620008000100 */
[----:B------:R0:W2:Y:S01]  /*0240*/  SYNCS.EXCH.64 URZ, [UR8+0x28], UR6 ;  /* 0x00002806083f75b2 */ /* 0x0000a20008000100 */
[----:B------:R0:W3:Y:S01]  /*0250*/  SYNCS.EXCH.64 URZ, [UR8+0x8], UR4 ;  /* 0x00000804083f75b2 */ /* 0x0000e20008000100 */
[----:B------:R0:W4:Y:S01]  /*0260*/  SYNCS.EXCH.64 URZ, [UR8+0x30], UR6 ;  /* 0x00003006083f75b2 */ /* 0x0001220008000100 */
[----:B------:R0:W0:Y:S01]  /*0270*/  SYNCS.EXCH.64 URZ, [UR8+0x10], UR4 ;  /* 0x00001004083f75b2 */ /* 0x0000220008000100 */
[----:B------:R0:W0:Y:S01]  /*0280*/  SYNCS.EXCH.64 URZ, [UR8+0x38], UR6 ;  /* 0x00003806083f75b2 */ /* 0x0000220008000100 */
[----:B------:R0:W0:Y:S01]  /*0290*/  SYNCS.EXCH.64 URZ, [UR8+0x18], UR4 ;  /* 0x00001804083f75b2 */ /* 0x0000220008000100 */
[----:B------:R0:W0:Y:S01]  /*02a0*/  SYNCS.EXCH.64 URZ, [UR8+0x40], UR6 ;  /* 0x00004006083f75b2 */ /* 0x0000220008000100 */
[----:B------:R0:W0:Y:S01]  /*02b0*/  SYNCS.EXCH.64 URZ, [UR8+0x20], UR4 ;  /* 0x00002004083f75b2 */ /* 0x0000220008000100 */
[----:B------:R0:W0:Y:S01]  /*02c0*/  SYNCS.EXCH.64 URZ, [UR8+0x48], UR6 ;  /* 0x00004806083f75b2 */ /* 0x0000220008000100 */
[----:B------:R-:W-:Y:S01]  /*02d0*/  NOP ;  /* 0x0000000000007918 */ /* 0x000fe20000000000 */
.L_x_2:
[----:B------:R-:W5:Y:S01]  /*02e0*/  SHFL.IDX PT, R3, R0, RZ, 0x1f ;  /* 0x00001fff00037589 */ /* 0x000f6200000e0000 */
[----:B------:R-:W-:Y:S01]  /*02f0*/  SHF.R.S32.HI R4, RZ, 0x1f, R11 ;  /* 0x0000001fff047819 */ /* 0x000fe2000001140b */
[----:B------:R-:W1:Y:S01]  /*0300*/  S2UR UR12, SR_CTAID.X ;  /* 0x00000000000c79c3 */ /* 0x000e620000002500 */
[----:B------:R-:W-:Y:S01]  /*0310*/  ELECT P0, URZ, PT ;  /* 0x00000000003f782f */ /* 0x000fe20003800000 */
[----:B------:R1:W2:Y:S01]  /*0320*/  SHFL.IDX PT, R8, R0, RZ, 0x1f ;  /* 0x00001fff00087589 */ /* 0x0002a200000e0000 */
[----:B------:R-:W-:Y:S02]  /*0330*/  LEA.HI R4, R4, R11, RZ, 0x7 ;  /* 0x0000000b04047211 */ /* 0x000fe400078f38ff */
[----:B------:R-:W-:Y:S01]  /*0340*/  ELECT P1, URZ, PT ;  /* 0x00000000003f782f */ /* 0x000fe20003820000 */
[----:B------:R-:W-:Y:S01]  /*0350*/  NOP ;  /* 0x0000000000007918 */ /* 0x000fe20000000000 */
[----:B------:R-:W3:Y:S01]  /*0360*/  S2R R16, SR_CTAID.Y ;  /* 0x0000000000107919 */ /* 0x000ee20000002600 */
[----:B------:R-:W-:Y:S01]  /*0370*/  LOP3.LUT R4, R4, 0xffffff80, RZ, 0xc0, !PT ;  /* 0xffffff8004047812 */ /* 0x000fe200078ec0ff */
[----:B0-----:R-:W-:Y:S01]  /*0380*/  ULDC UR4, c[0x0][0x150] ;  /* 0x0000540000047ab9 */ /* 0x001fe20000000800 */
[----:B------:R-:W0:Y:S01]  /*0390*/  LDC R12, c[0x0][0x144] ;  /* 0x00005100ff0c7b82 */ /* 0x000e220000000800 */
[----:B------:R4:W0:Y:S01]  /*03a0*/  SHFL.IDX PT, R14, R5, RZ, 0x1f ;  /* 0x00001fff050e7589 */ /* 0x00082200000e0000 */
[----:B------:R-:W-:Y:S01]  /*03b0*/  UMOV UR11, 0x80 ;  /* 0x00000080000b7882 */ /* 0x000fe20000000000 */
[----:B------:R-:W-:Y:S01]  /*03c0*/  IMAD.IADD R10, R11, 0x1, -R4 ;  /* 0x000000010b0a7824 */ /* 0x000fe200078e0a04 */
[----:B------:R-:W-:Y:S01]  /*03d0*/  NOP ;  /* 0x0000000000007918 */ /* 0x000fe20000000000 */
[C---:B------:R-:W-:Y:S01]  /*03e0*/  VIADD R38, R6.reuse, 0xffffffff ;  /* 0xffffffff06267836 */ /* 0x040fe20000000000 */
[----:B------:R-:W-:-:S02]  /*03f0*/  ISETP.NE.AND P5, PT, R6, RZ, PT ;  /* 0x000000ff0600720c */ /* 0x000fc40003fa5270 */
[----:B------:R-:W-:Y:S01]  /*0400*/  SHF.R.S32.HI R19, RZ, 0x1f, R10 ;  /* 0x0000001fff137819 */ /* 0x000fe2000001140a */
[----:B------:R-:W0:Y:S01]  /*0410*/  LDC R13, c[0x0][0x140] ;  /* 0x00005000ff0d7b82 */ /* 0x000e220000000800 */
[----:B------:R-:W-:Y:S02]  /*0420*/  ISETP.GE.U32.AND P6, PT, R38, 0x2, PT ;  /* 0x000000022600780c */ /* 0x000fe40003fc6070 */
[----:B-----5:R-:W-:Y:S02]  /*0430*/  ISETP.NE.OR P0, PT, R3, RZ, !P0 ;  /* 0x000000ff0300720c */ /* 0x020fe40004705670 */
[----:B------:R-:W-:Y:S02]  /*0440*/  LEA.HI R3, R19, R10, RZ, 0x3 ;  /* 0x0000000a13037211 */ /* 0x000fe400078f18ff */
[----:B-1----:R-:W-:Y:S01]  /*0450*/  I2FP.F32.U32 R4, UR12 ;  /* 0x0000000c00047c45 */ /* 0x002fe20008201000 */
[----:B------:R-:W1:Y:S01]  /*0460*/  LDC R27, c[0x0][0x148] ;  /* 0x00005200ff1b7b82 */ /* 0x000e620000000800 */
[----:B------:R-:W-:-:S02]  /*0470*/  SHF.R.S32.HI R0, RZ, 0x3, R3 ;  /* 0x00000003ff007819 */ /* 0x000fc40000011403 */
[----:B--2---:R-:W-:Y:S01]  /*0480*/  ISETP.NE.OR P1, PT, R8, RZ, !P1 ;  /* 0x000000ff0800720c */ /* 0x004fe20004f25670 */
[----:B------:R-:W-:Y:S01]  /*0490*/  FMUL R9, R4, UR4 ;  /* 0x0000000404097c20 */ /* 0x000fe20008400000 */
[----:B------:R-:W-:Y:S01]  /*04a0*/  SHF.R.S32.HI R3, RZ, 0x1f, R3 ;  /* 0x0000001fff037819 */ /* 0x000fe20000011403 */
[----:B------:R-:W-:Y:S01]  /*04b0*/  ULDC UR4, c[0x0][0x154] ;  /* 0x0000550000047ab9 */ /* 0x000fe20000000800 */
[----:B------:R-:W-:Y:S01]  /*04c0*/  SHF.R.S32.HI R8, RZ, 0x1f, R7 ;  /* 0x0000001fff087819 */ /* 0x000fe20000011407 */
[----:B------:R-:W-:Y:S01]  /*04d0*/  VOTEU.ALL UP1, P0 ;  /* 0x00000000003f7886 */ /* 0x000fe20000020000 */
[----:B------:R-:W-:Y:S01]  /*04e0*/  LEA.HI R4, R3, R0, RZ, 0x2 ;  /* 0x0000000003047211 */ /* 0x000fe200078f10ff */
[----:B------:R-:W2:Y:S01]  /*04f0*/  F2I.U32.TRUNC.NTZ R9, R9 ;  /* 0x0000000900097305 */ /* 0x000ea2000020f000 */
[----:B------:R-:W-:Y:S01]  /*0500*/  LEA.HI R8, R8, R7, RZ, 0x2 ;  /* 0x0000000708087211 */ /* 0x000fe200078f10ff */
[----:B------:R-:W-:Y:S01]  /*0510*/  VOTEU.ALL UP0, P0 ;  /* 0x00000000003f7886 */ /* 0x000fe20000000000 */
[----:B------:R-:W-:Y:S01]  /*0520*/  SHF.R.S32.HI R3, RZ, 0x1f, R2 ;  /* 0x0000001fff037819 */ /* 0x000fe20000011402 */
[----:B------:R-:W5:Y:S01]  /*0530*/  @!UP1 S2UR UR7, SR_CgaCtaId ;  /* 0x00000000000799c3 */ /* 0x000f620000008800 */
[----:B----4-:R-:W-:Y:S01]  /*0540*/  LOP3.LUT R5, R4, 0xfffffffc, RZ, 0xc0, !PT ;  /* 0xfffffffc04057812 */ /* 0x010fe200078ec0ff */
[----:B------:R-:W-:Y:S01]  /*0550*/  VOTEU.ALL UP2, P1 ;  /* 0x00000000003f7886 */ /* 0x000fe20000840000 */
[----:B------:R-:W-:Y:S01]  /*0560*/  LOP3.LUT R8, R8, 0x3ffffffc, RZ, 0xc0, !PT ;  /* 0x3ffffffc08087812 */ /* 0x000fe200078ec0ff */
[----:B------:R-:W-:Y:S01]  /*0570*/  @!UP1 UMOV UR6, 0x400 ;  /* 0x0000040000069882 */ /* 0x000fe20000000000 */
[----:B------:R-:W-:Y:S01]  /*0580*/  LEA.HI R3, R3, R2, RZ, 0x2 ;  /* 0x0000000203037211 */ /* 0x000fe200078f10ff */
[----:B------:R-:W-:Y:S01]  /*0590*/  IMAD.IADD R5, R0, 0x1, -R5 ;  /* 0x0000000100057824 */ /* 0x000fe200078e0a05 */
[----:B------:R-:W-:Y:S01]  /*05a0*/  @!UP2 UMOV UR9, 0x400 ;  /* 0x000004000009a882 */ /* 0x000fe20000000000 */
[----:B------:R-:W-:Y:S01]  /*05b0*/  IMAD.IADD R8, R7, 0x1, -R8 ;  /* 0x0000000107087824 */ /* 0x000fe200078e0a08 */
[----:B------:R-:W-:Y:S01]  /*05c0*/  LOP3.LUT R3, R3, 0xfffffffc, RZ, 0xc0, !PT ;  /* 0xfffffffc03037812 */ /* 0x000fe200078ec0ff */
[----:B------:R-:W4:Y:S01]  /*05d0*/  @!UP2 S2UR UR10, SR_CgaCtaId ;  /* 0x00000000000aa9c3 */ /* 0x000f220000008800 */
[----:B--2---:R-:W-:Y:S01]  /*05e0*/  IMAD.MOV R9, RZ, RZ, -R9 ;  /* 0x000000ffff097224 */ /* 0x004fe200078e0a09 */
[----:B------:R-:W-:Y:S01]  /*05f0*/  VOTEU.ALL UP3, P1 ;  /* 0x00000000003f7886 */ /* 0x000fe20000860000 */
[----:B------:R-:W-:Y:S01]  /*0600*/  IMAD R5, R8, 0x4, R5 ;  /* 0x0000000408057824 */ /* 0x000fe200078e0205 */
[----:B------:R-:W-:Y:S01]  /*0610*/  VOTEU.ALL UP4, P1 ;  /* 0x00000000003f7886 */ /* 0x000fe20000880000 */
[----:B------:R-:W-:Y:S01]  /*0620*/  IMAD.IADD R18, R2, 0x1, -R3 ;  /* 0x0000000102127824 */ /* 0x000fe200078e0a03 */
[----:B---3--:R-:W-:Y:S01]  /*0630*/  I2FP.F32.U32 R2, R16 ;  /* 0x0000001000027245 */ /* 0x008fe20000201000 */
[----:B0-----:R-:W-:Y:S01]  /*0640*/  IMAD R25, R12, R9, UR12 ;  /* 0x0000000c0c197e24 */ /* 0x001fe2000f8e0209 */
[C---:B------:R-:W-:Y:S01]  /*0650*/  LEA.HI R0, R5.reuse, R5, RZ, 0x1 ;  /* 0x0000000505007211 */ /* 0x040fe200078f08ff */
[C---:B------:R-:W-:Y:S01]  /*0660*/  IMAD.SHL.U32 R12, R5.reuse, 0x4, RZ ;  /* 0x00000004050c7824 */ /* 0x040fe200078e00ff */
[----:B------:R-:W-:Y:S01]  /*0670*/  VOTEU.ALL UP5, P1 ;  /* 0x00000000003f7886 */ /* 0x000fe200008a0000 */
[----:B------:R-:W-:Y:S01]  /*0680*/  FMUL R2, R2, UR4 ;  /* 0x0000000402027c20 */ /* 0x000fe20008400000 */
[----:B------:R-:W-:Y:S01]  /*0690*/  LOP3.LUT R0, R0, 0xfffffffe, RZ, 0xc0, !PT ;  /* 0xfffffffe00007812 */ /* 0x000fe200078ec0ff */
[----:B------:R-:W-:Y:S01]  /*06a0*/  UMOV UR4, 0x20 ;  /* 0x0000002000047882 */ /* 0x000fe20000000000 */
[----:B-----5:R-:W-:Y:S01]  /*06b0*/  @!UP1 ULEA UR8, UR7, UR6, 0x18 ;  /* 0x0000000607089291 */ /* 0x020fe2000f8ec03f */
[----:B------:R-:W-:Y:S01]  /*06c0*/  LOP3.LUT R12, R5, 0xc, R12, 0x78, !PT ;  /* 0x0000000c050c7812 */ /* 0x000fe200078e780c */
[----:B------:R-:W-:-:S04]  /*06d0*/  @!UP1 UIADD3 UR4, -UR4, 0x100000, URZ ;  /* 0x0010000004049890 */ /* 0x000fc8000fffe13f */
[----:B------:R-:W-:Y:S02]  /*06e0*/  @!UP1 USHF.L.U32 UR5, UR4, 0xb, URZ ;  /* 0x0000000b04059899 */ /* 0x000fe4000800063f */
[----:B------:R-:W-:Y:S01]  /*06f0*/  @!UP1 USHF.L.U32 UR4, UR4, 0x1, URZ ;  /* 0x0000000104049899 */ /* 0x000fe2000800063f */
[----:B------:R-:W-:Y:S01]  /*0700*/  IMAD.IADD R0, R5, 0x1, -R0 ;  /* 0x0000000105007824 */ /* 0x000fe200078e0a00 */
[----:B------:R-:W0:Y:S01]  /*0710*/  F2I.U32.TRUNC.NTZ R2, R2 ;  /* 0x0000000200027305 */ /* 0x000e22000020f000 */
[----:B------:R-:W-:-:S04]  /*0720*/  @!UP2 UIADD3 UR6, -UR11, 0x100000, URZ ;  /* 0x001000000b06a890 */ /* 0x000fc8000fffe13f */
[----:B------:R-:W-:Y:S02]  /*0730*/  @!UP2 USHF.L.U32 UR7, UR6, 0xb, URZ ;  /* 0x0000000b0607a899 */ /* 0x000fe4000800063f */
[----:B------:R-:W-:Y:S01]  /*0740*/  @!UP2 USHF.L.U32 UR6, UR6, 0x1, URZ ;  /* 0x000000010606a899 */ /* 0x000fe2000800063f */
[----:B------:R-:W-:Y:S01]  /*0750*/  ISETP.EQ.U32.AND P2, PT, R13, 0x1, PT ;  /* 0x000000010d00780c */ /* 0x000fe20003f42070 */
[----:B------:R-:W-:Y:S01]  /*0760*/  VOTEU.ALL UP1, P0 ;  /* 0x00000000003f7886 */ /* 0x000fe20000020000 */
[----:B------:R-:W-:Y:S01]  /*0770*/  ISETP.NE.AND P3, PT, R0, R25, PT ;  /* 0x000000190000720c */ /* 0x000fe20003f65270 */
[----:B------:R-:W-:Y:S01]  /*0780*/  IMAD.MOV.U32 R13, RZ, RZ, 0x1 ;  /* 0x00000001ff0d7424 */ /* 0x000fe200078e00ff */
[----:B----4-:R-:W-:Y:S01]  /*0790*/  @!UP2 ULEA UR9, UR10, UR9, 0x18 ;  /* 0x000000090a09a291 */ /* 0x010fe2000f8ec03f */
[----:B------:R-:W-:Y:S01]  /*07a0*/  LOP3.LUT P0, RZ, R10, 0x7, RZ, 0xc0, !PT ;  /* 0x000000070aff7812 */ /* 0x000fe2000780c0ff */
[----:B------:R-:W-:Y:S01]  /*07b0*/  VOTEU.ALL UP2, P1 ;  /* 0x00000000003f7886 */ /* 0x000fe20000840000 */
[----:B------:R-:W-:Y:S01]  /*07c0*/  ISETP.NE.AND P1, PT, R18, 0x3, PT ;  /* 0x000000031200780c */ /* 0x000fe20003f25270 */
[----:B------:R-:W2:Y:S02]  /*07d0*/  FENCE.VIEW.ASYNC.S ;  /* 0x00000000000073c6 */ /* 0x000ea40000000000 */
[----:B--2---:R2:W3:Y:S01]  /*07e0*/  @!UP0 SYNCS.EXCH.64 URZ, [UR8+0x80], UR4 ;  /* 0x00008004083f85b2 */ /* 0x0044e20008000100 */
[----:B------:R-:W-:-:S02]  /*07f0*/  ISETP.LT.U32.AND P0, PT, R12, 0x4, !P0 ;  /* 0x000000040c00780c */ /* 0x000fc40004701070 */
[----:B------:R-:W-:Y:S01]  /*0800*/  ISETP.EQ.OR P1, PT, R18, RZ, !P1 ;  /* 0x000000ff1200720c */ /* 0x000fe20004f22670 */
[----:B0-----:R-:W-:Y:S01]  /*0810*/  IMAD.MOV R24, RZ, RZ, -R2 ;  /* 0x000000ffff187224 */ /* 0x001fe200078e0a02 */
[----:B------:R-:W-:Y:S02]  /*0820*/  R2UR UR15, R14 ;  /* 0x000000000e0f72ca */ /* 0x000fe400000e0000 */
[----:B------:R-:W-:Y:S01]  /*0830*/  @P3 LEA.HI R0, R12, R12, RZ, 0x1 ;  /* 0x0000000c0c003211 */ /* 0x000fe200078f08ff */
[----:B-1----:R-:W-:Y:S01]  /*0840*/  IMAD R3, R27, R24, R16 ;  /* 0x000000181b037224 */ /* 0x002fe200078e0210 */
[----:B------:R-:W-:Y:S02]  /*0850*/  ISETP.EQ.AND P1, PT, R6, RZ, P1 ;  /* 0x000000ff0600720c */ /* 0x000fe40000f22270 */
[----:B------:R-:W-:Y:S02]  /*0860*/  @P3 SHF.R.S32.HI R0, RZ, 0x1, R0 ;  /* 0x00000001ff003819 */ /* 0x000fe40000011400 */
[----:B------:R-:W-:Y:S01]  /*0870*/  SEL R7, RZ, 0x1, !P1 ;  /* 0x00000001ff077807 */ /* 0x000fe20004800000 */
[----:B------:R2:W0:Y:S01]  /*0880*/  @!UP1 SYNCS.EXCH.64 URZ, [UR8+0x88], UR4 ;  /* 0x00008804083f95b2 */ /* 0x0004220008000100 */
[----:B------:R-:W-:Y:S01]  /*0890*/  @P3 ISETP.NE.AND P4, PT, R0, R3, PT ;  /* 0x000000030000320c */ /* 0x000fe20003f85270 */
[----:B------:R-:W-:Y:S01]  /*08a0*/  NOP ;  /* 0x0000000000007918 */ /* 0x000fe20000000000 */
[----:B------:R-:W-:-:S02]  /*08b0*/  SEL R0, RZ, 0x1, !P0 ;  /* 0x00000001ff007807 */ /* 0x000fc40004000000 */
[----:B------:R-:W-:Y:S02]  /*08c0*/  @P3 SEL R13, RZ, 0x1, P4 ;  /* 0x00000001ff0d3807 */ /* 0x000fe40002000000 */
[----:B------:R-:W-:Y:S02]  /*08d0*/  SEL R7, R7, 0x2, P6 ;  /* 0x0000000207077807 */ /* 0x000fe40003000000 */
[----:B------:R-:W-:Y:S01]  /*08e0*/  LOP3.LUT R13, R13, R0, RZ, 0xc0, !PT ;  /* 0x000000000d0d7212 */ /* 0x000fe200078ec0ff */
[----:B------:R2:W1:Y:S01]  /*08f0*/  @!UP2 SYNCS.EXCH.64 URZ, [UR9+0x60], UR6 ;  /* 0x00006006093fa5b2 */ /* 0x0004620008000100 */
[----:B------:R2:W4:Y:S01]  /*0900*/  @!UP3 SYNCS.EXCH.64 URZ, [UR9+0x68], UR6 ;  /* 0x00006806093fb5b2 */ /* 0x0005220008000100 */
[----:B------:R2:W0:Y:S01]  /*0910*/  @!UP4 SYNCS.EXCH.64 URZ, [UR9+0x70], UR6 ;  /* 0x00007006093fc5b2 */ /* 0x0004220008000100 */
[----:B------:R2:W0:Y:S01]  /*0920*/  @!UP5 SYNCS.EXCH.64 URZ, [UR9+0x78], UR6 ;  /* 0x00007806093fd5b2 */ /* 0x0004220008000100 */
[----:B------:R-:W-:Y:S01]  /*0930*/  NOP ;  /* 0x0000000000007918 */ /* 0x000fe20000000000 */
[----:B--23--:R-:W-:Y:S05]  /*0940*/  @!P2 BRA `(.L_x_3) ;  /* 0x000000000008a947 */ /* 0x00cfea0003800000 */
[----:B01--4-:R-:W-:Y:S01]  /*0950*/  UCGABAR_ARV ;  /* 0x00000000000079c7 */ /* 0x013fe20008000000 */
[----:B------:R-:W-:Y:S05]  /*0960*/  BRA `(.L_x_4) ;  /* 0x0000000000047947 */ /* 0x000fea0003800000 */
.L_x_3:
[----:B01--4-:R-:W-:Y:S01]  /*0970*/  NOP ;  /* 0x0000000000007918 */ /* 0x013fe20000000000 */
.L_x_4:
[----:B------:R-:W-:Y:S01]  /*0980*/  ULDC.64 UR4, c[0x0][0x598] ;  /* 0x0001660000047ab9 */ /* 0x000fe20000000a00 */
[----:B------:R-:W-:Y:S01]  /*0990*/  ULDC.64 UR20, c[0x0][0x208] ;  /* 0x0000820000147ab9 */ /* 0x000fe20000000a00 */
[----:B------:R-:W-:-:S04]  /*09a0*/  ISETP.NE.U32.AND P0, PT, RZ, UR4, PT ;  /* 0x00000004ff007c0c */ /* 0x000fc8000bf05070 */
[----:B------:R-:W-:-:S13]  /*09b0*/  ISETP.NE.AND.EX P0, PT, RZ, UR5, PT, P0 ;  /* 0x00000005ff007c0c */ /* 0x000fda000bf05300 */
[----:B------:R-:W-:Y:S05]  /*09c0*/  @!P0 BRA `(.L_x_5) ;  /* 0x00000000001c8947 */ /* 0x000fea0003800000 */
[----:B------:R-:W0:Y:S02]  /*09d0*/  LDC.64 R2, c[0x0][0x598] ;  /* 0x00016600ff027b82 */ /* 0x000e240000000a00 */
[----:B0-----:R-:W2:Y:S02]  /*09e0*/  LDG.E.64 R2, desc[UR20][R2.64] ;  /* 0x0000001402027981 */ /* 0x001ea4000c1e1b00 */
[----:B--2---:R-:W-:-:S04]  /*09f0*/  ISETP.NE.U32.AND P0, PT, R2, RZ, PT ;  /* 0x000000ff0200720c */ /* 0x004fc80003f05070 */
[----:B------:R-:W-:-:S13]  /*0a00*/  ISETP.NE.AND.EX P0, PT, R3, RZ, PT, P0 ;  /* 0x000000ff0300720c */ /* 0x000fda0003f05300 */
[----:B------:R-:W-:Y:S05]  /*0a10*/  @!P0 BRA `(.L_x_5) ;  /* 0x0000000000088947 */ /* 0x000fea0003800000 */
[----:B------:R0:W5:Y:S01]  /*0a20*/  LD.E R14, desc[UR20][R2.64] ;  /* 0x00000014020e7980 */ /* 0x000162000c101900 */
[----:B------:R-:W-:Y:S05]  /*0a30*/  BRA `(.L_x_6) ;  /* 0x0000000000207947 */ /* 0x000fea0003800000 */
.L_x_5:
[----:B------:R-:W-:Y:S02]  /*0a40*/  ULDC.64 UR4, c[0x0][0x588] ;  /* 0x0001620000047ab9 */ /* 0x000fe40000000a00 */
[----:B------:R-:W-:-:S04]  /*0a50*/  ISETP.NE.U32.AND P0, PT, RZ, UR4, PT ;  /* 0x00000004ff007c0c */ /* 0x000fc8000bf05070 */
[----:B------:R-:W-:-:S13]  /*0a60*/  ISETP.NE.AND.EX P0, PT, RZ, UR5, PT, P0 ;  /* 0x00000005ff007c0c */ /* 0x000fda000bf05300 */
[----:B------:R-:W-:Y:S05]  /*0a70*/  @!P0 BRA `(.L_x_7) ;  /* 0x00000000000c8947 */ /* 0x000fea0003800000 */
[----:B------:R-:W0:Y:S02]  /*0a80*/  LDC.64 R14, c[0x0][0x588] ;  /* 0x00016200ff0e7b82 */ /* 0x000e240000000a00 */
[----:B0-----:R1:W5:Y:S01]  /*0a90*/  LDG.E R14, desc[UR20][R14.64] ;  /* 0x000000140e0e7981 */ /* 0x001362000c1e1900 */
[----:B------:R-:W-:Y:S05]  /*0aa0*/  BRA `(.L_x_6) ;  /* 0x0000000000047947 */ /* 0x000fea0003800000 */
.L_x_7:
[----:B------:R-:W2:Y:S02]  /*0ab0*/  LDC R14, c[0x0][0x580] ;  /* 0x00016000ff0e7b82 */ /* 0x000ea40000000800 */
.L_x_6:
[----:B------:R-:W-:Y:S02]  /*0ac0*/  ULDC.64 UR4, c[0x0][0x5a0] ;  /* 0x0001680000047ab9 */ /* 0x000fe40000000a00 */
[----:B------:R-:W-:-:S04]  /*0ad0*/  ISETP.NE.U32.AND P0, PT, RZ, UR4, PT ;  /* 0x00000004ff007c0c */ /* 0x000fc8000bf05070 */
[----:B------:R-:W-:-:S13]  /*0ae0*/  ISETP.NE.AND.EX P0, PT, RZ, UR5, PT, P0 ;  /* 0x00000005ff007c0c */ /* 0x000fda000bf05300 */
[----:B------:R-:W-:Y:S05]  /*0af0*/  @!P0 BRA `(.L_x_8) ;  /* 0x00000000001c8947 */ /* 0x000fea0003800000 */
[----:B0-----:R-:W0:Y:S02]  /*0b00*/  LDC.64 R2, c[0x0][0x5a0] ;  /* 0x00016800ff027b82 */ /* 0x001e240000000a00 */
[----:B0-----:R-:W3:Y:S02]  /*0b10*/  LDG.E.64 R2, desc[UR20][R2.64] ;  /* 0x0000001402027981 */ /* 0x001ee4000c1e1b00 */
[----:B---3--:R-:W-:-:S04]  /*0b20*/  ISETP.NE.U32.AND P0, PT, R2, RZ, PT ;  /* 0x000000ff0200720c */ /* 0x008fc80003f05070 */
[----:B------:R-:W-:-:S13]  /*0b30*/  ISETP.NE.AND.EX P0, PT, R3, RZ, PT, P0 ;  /* 0x000000ff0300720c */ /* 0x000fda0003f05300 */
[----:B------:R-:W-:Y:S05]  /*0b40*/  @!P0 BRA `(.L_x_8) ;  /* 0x0000000000088947 */ /* 0x000fea0003800000 */
[----:B-1----:R0:W5:Y:S01]  /*0b50*/  LD.E R15, desc[UR20][R2.64] ;  /* 0x00000014020f7980 */ /* 0x002162000c101900 */
[----:B------:R-:W-:Y:S05]  /*0b60*/  BRA `(.L_x_9) ;  /* 0x0000000000207947 */ /* 0x000fea0003800000 */
.L_x_8:
[----:B------:R-:W-:Y:S02]  /*0b70*/  ULDC.64 UR4, c[0x0][0x590] ;  /* 0x0001640000047ab9 */ /* 0x000fe40000000a00 */
[----:B------:R-:W-:-:S04]  /*0b80*/  ISETP.NE.U32.AND P0, PT, RZ, UR4, PT ;  /* 0x00000004ff007c0c */ /* 0x000fc8000bf05070 */
[----:B------:R-:W-:-:S13]  /*0b90*/  ISETP.NE.AND.EX P0, PT, RZ, UR5, PT, P0 ;  /* 0x00000005ff007c0c */ /* 0x000fda000bf05300 */
[----:B------:R-:W-:Y:S05]  /*0ba0*/  @!P0 BRA `(.L_x_10) ;  /* 0x00000000000c8947 */ /* 0x000fea0003800000 */
[----:B0-----:R-:W1:Y:S02]  /*0bb0*/  LDC.64 R2, c[0x0][0x590] ;  /* 0x00016400ff027b82 */ /* 0x001e640000000a00 */
[----:B-1----:R1:W5:Y:S01]  /*0bc0*/  LDG.E R15, desc[UR20][R2.64] ;  /* 0x00000014020f7981 */ /* 0x002362000c1e1900 */
[----:B------:R-:W-:Y:S05]  /*0bd0*/  BRA `(.L_x_9) ;  /* 0x0000000000047947 */ /* 0x000fea0003800000 */
.L_x_10:
[----:B-1----:R-:W3:Y:S02]  /*0be0*/  LDC R15, c[0x0][0x584] ;  /* 0x00016100ff0f7b82 */ /* 0x002ee40000000800 */
.L_x_9:
[----:B------:R-:W4:Y:S01]  /*0bf0*/  LDC R0, c[0x0][0x65c] ;  /* 0x00019700ff007b82 */ /* 0x000f220000000800 */
[----:B------:R-:W-:Y:S01]  /*0c00*/  ULDC UR8, c[0x0][0x28c] ;  /* 0x0000a30000087ab9 */ /* 0x000fe20000000800 */
[----:B------:R-:W-:Y:S01]  /*0c10*/  ISETP.NE.AND P0, PT, R6, 0x2, PT ;  /* 0x000000020600780c */ /* 0x000fe20003f05270 */
[----:B------:R-:W-:Y:S01]  /*0c20*/  UIADD3 UR8, UR8, 0x3f, URZ ;  /* 0x0000003f08087890 */ /* 0x000fe2000fffe03f */
[----:B------:R-:W-:Y:S01]  /*0c30*/  IMAD.U32 R4, RZ, RZ, UR12 ;  /* 0x0000000cff047e24 */ /* 0x000fe2000f8e00ff */
[----:B------:R-:W-:Y:S01]  /*0c40*/  UMOV UR5, URZ ;  /* 0x0000003f00057c82 */ /* 0x000fe20008000000 */
[----:B------:R-:W-:Y:S01]  /*0c50*/  UMOV UR4, URZ ;  /* 0x0000003f00047c82 */ /* 0x000fe20008000000 */
[----:B------:R-:W-:-:S04]  /*0c60*/  USHF.R.S32.HI UR9, URZ, 0x1f, UR8 ;  /* 0x0000001f3f097899 */ /* 0x000fc80008011408 */
[----:B------:R-:W-:-:S04]  /*0c70*/  ULEA.HI UR9, UR9, UR8, URZ, 0x6 ;  /* 0x0000000809097291 */ /* 0x000fc8000f8f303f */
[----:B------:R-:W-:Y:S01]  /*0c80*/  USHF.R.S32.HI UR13, URZ, 0x6, UR9 ;  /* 0x000000063f0d7899 */ /* 0x000fe20008011409 */
[----:B----4-:R-:W-:-:S13]  /*0c90*/  ISETP.NE.AND P4, PT, R0, 0x1, PT ;  /* 0x000000010000780c */ /* 0x010fda0003f85270 */
[----:B01----:R-:W0:Y:S01]  /*0ca0*/  @P4 LDC R3, c[0x0][0x10] ;  /* 0x00000400ff034b82 */ /* 0x003e220000000800 */
[----:B------:R-:W-:Y:S02]  /*0cb0*/  @P4 IMAD.MOV.U32 R17, RZ, RZ, RZ ;  /* 0x000000ffff114224 */ /* 0x000fe400078e00ff */
[----:B------:R-:W-:-:S05]  /*0cc0*/  @P4 IMAD.MOV.U32 R5, RZ, RZ, RZ ;  /* 0x000000ffff054224 */ /* 0x000fca00078e00ff */
[----:B------:R-:W1:Y:S01]  /*0cd0*/  @!P4 LDC R9, c[0x0][0xc] ;  /* 0x00000300ff09cb82 */ /* 0x000e620000000800 */
[----:B------:R-:W-:Y:S01]  /*0ce0*/  ULDC UR6, c[0x0][0xc] ;  /* 0x0000030000067ab9 */ /* 0x000fe20000000800 */
[----:B------:R-:W-:Y:S02]  /*0cf0*/  ULDC UR7, c[0x0][0x10] ;  /* 0x0000040000077ab9 */ /* 0x000fe40000000800 */
[----:B------:R-:W-:-:S04]  /*0d00*/  UIMAD.WIDE.U32 UR6, UR6, UR7, URZ ;  /* 0x00000007060672a5 */ /* 0x000fc8000f8e003f */
[----:B------:R-:W4:Y:S01]  /*0d10*/  LDC R8, c[0x0][0x14] ;  /* 0x00000500ff087b82 */ /* 0x000f220000000800 */
[----:B0-----:R-:W-:-:S04]  /*0d20*/  @P4 IMAD.WIDE.U32 R2, R3, UR12, R16 ;  /* 0x0000000c03024c25 */ /* 0x001fc8000f8e0010 */
[----:B------:R-:W-:Y:S02]  /*0d30*/  @P4 IMAD.IADD R3, R3, 0x1, R5 ;  /* 0x0000000103034824 */ /* 0x000fe400078e0205 */
[----:B------:R-:W-:Y:S02]  /*0d40*/  IMAD.MOV.U32 R5, RZ, RZ, RZ ;  /* 0x000000ffff057224 */ /* 0x000fe400078e00ff */
[----:B-1----:R-:W-:-:S04]  /*0d50*/  @!P4 IMAD.WIDE.U32 R4, R16, R9, R4 ;  /* 0x000000091004c225 */ /* 0x002fc800078e0004 */
[----:B------:R-:W-:Y:S02]  /*0d60*/  @!P4 IMAD.MOV.U32 R2, RZ, RZ, R4 ;  /* 0x000000ffff02c224 */ /* 0x000fe400078e0004 */
[C---:B----4-:R-:W-:Y:S02]  /*0d70*/  IMAD R21, R8.reuse, UR7, RZ ;  /* 0x0000000708157c24 */ /* 0x050fe4000f8e02ff */
[----:B------:R-:W-:Y:S01]  /*0d80*/  IMAD.WIDE.U32 R8, R8, UR6, RZ ;  /* 0x0000000608087c25 */ /* 0x000fe2000f8e00ff */
[----:B------:R-:W-:-:S03]  /*0d90*/  ULDC.64 UR6, c[0x0][0x650] ;  /* 0x0001940000067ab9 */ /* 0x000fc60000000a00 */
[----:B------:R-:W-:Y:S02]  /*0da0*/  @!P4 IMAD.MOV.U32 R3, RZ, RZ, R5 ;  /* 0x000000ffff03c224 */ /* 0x000fe400078e0005 */
[----:B------:R-:W-:Y:S01]  /*0db0*/  IMAD.IADD R0, R9, 0x1, R21 ;  /* 0x0000000109007824 */ /* 0x000fe200078e0215 */
[----:B------:R-:W-:Y:S06]  /*0dc0*/  @P0 BRA `(.L_x_11) ;  /* 0x0000000000200947 */ /* 0x000fec0003800000 */
[----:B------:R-:W-:Y:S01]  /*0dd0*/  UISETP.GE.U32.AND UP0, UPT, UR13, 0x5, UPT ;  /* 0x000000050d00788c */ /* 0x000fe2000bf06070 */
[----:B------:R-:W-:Y:S01]  /*0de0*/  IADD3 R2, P0, R2, R8, RZ ;  /* 0x0000000802027210 */ /* 0x000fe20007f1e0ff */
[----:B------:R-:W-:-:S04]  /*0df0*/  UIMAD.WIDE.U32 UR4, UR13, -0x33333333, URZ ;  /* 0xcccccccd0d0478a5 */ /* 0x000fc8000f8e003f */
[----:B------:R-:W-:Y:S01]  /*0e00*/  USHF.R.U32.HI UR5, URZ, 0x2, UR5 ;  /* 0x000000023f057899 */ /* 0x000fe20008011605 */
[----:B------:R-:W-:Y:S02]  /*0e10*/  IMAD.X R3, R0, 0x1, R3, P0 ;  /* 0x0000000100037824 */ /* 0x000fe400000e0603 */
[----:B------:R-:W-:Y:S02]  /*0e20*/  UMOV UR4, URZ ;  /* 0x0000003f00047c82 */ /* 0x000fe40008000000 */
[----:B------:R-:W-:Y:S02]  /*0e30*/  @UP0 ULOP3.LUT UR4, UR5, 0x1, URZ, 0xc0, !UPT ;  /* 0x0000000105040892 */ /* 0x000fe4000f8ec03f */
[----:B------:R-:W-:-:S12]  /*0e40*/  UIMAD UR5, UR5, -0x5, UR13 ;  /* 0xfffffffb050578a4 */ /* 0x000fd8000f8e020d */
.L_x_11:
[----:B------:R-:W-:Y:S01]  /*0e50*/  ISETP.GE.U32.AND P0, PT, R2, UR6, PT ;  /* 0x0000000602007c0c */ /* 0x000fe2000bf06070 */
[----:B------:R-:W-:Y:S01]  /*0e60*/  IMAD.MOV.U32 R6, RZ, RZ, -0x1 ;  /* 0xffffffffff067424 */ /* 0x000fe200078e00ff */
[----:B------:R-:W-:Y:S01]  /*0e70*/  PRMT R20, RZ, 0x7610, R20 ;  /* 0x00007610ff147816 */ /* 0x000fe20000000014 */
[----:B------:R-:W-:Y:S01]  /*0e80*/  IMAD.MOV.U32 R4, RZ, RZ, -0x1 ;  /* 0xffffffffff047424 */ /* 0x000fe200078e00ff */
[----:B------:R-:W-:Y:S01]  /*0e90*/  ISETP.GE.U32.AND.EX P0, PT, R3, UR7, PT, P0 ;  /* 0x0000000703007c0c */ /* 0x000fe2000bf06100 */
[----:B------:R-:W-:-:S12]  /*0ea0*/  IMAD.MOV.U32 R5, RZ, RZ, -0x1 ;  /* 0xffffffffff057424 */ /* 0x000fd800078e00ff */
[----:B------:R-:W-:Y:S05]  /*0eb0*/  @P0 BRA `(.L_x_12) ;  /* 0x0000000400240947 */ /* 0x000fea0003800000 */
[----:B------:R-:W0:Y:S01]  /*0ec0*/  LDC.64 R30, c[0x0][0x628] ;  /* 0x00018a00ff1e7b82 */ /* 0x000e220000000a00 */
[----:B------:R-:W-:Y:S02]  /*0ed0*/  IMAD.MOV.U32 R4, RZ, RZ, R2 ;  /* 0x000000ffff047224 */ /* 0x000fe400078e0002 */
[----:B------:R-:W-:-:S05]  /*0ee0*/  IMAD.MOV.U32 R5, RZ, RZ, R3 ;  /* 0x000000ffff057224 */ /* 0x000fca00078e0003 */
[----:B------:R-:W1:Y:S08]  /*0ef0*/  LDC R6, c[0x0][0x630] ;  /* 0x00018c00ff067b82 */ /* 0x000e700000000800 */
[----:B------:R-:W4:Y:S01]  /*0f00*/  LDC.64 R32, c[0x0][0x620] ;  /* 0x00018800ff207b82 */ /* 0x000f220000000a00 */
[----:B0-----:R-:W-:-:S04]  /*0f10*/  ISETP.NE.U32.AND P0, PT, R30, RZ, PT ;  /* 0x000000ff1e00720c */ /* 0x001fc80003f05070 */
[----:B------:R-:W-:-:S13]  /*0f20*/  ISETP.NE.AND.EX P0, PT, R31, RZ, PT, P0 ;  /* 0x000000ff1f00720c */ /* 0x000fda0003f05300 */
[----:B-1--4-:R-:W-:Y:S05]  /*0f30*/  @!P0 BRA `(.L_x_13) ;  /* 0x0000000000288947 */ /* 0x012fea0003800000 */
[----:B------:R-:W0:Y:S02]  /*0f40*/  LDC R23, c[0x0][0x634] ;  /* 0x00018d00ff177b82 */ /* 0x000e240000000800 */
[----:B0-----:R-:W-:-:S05]  /*0f50*/  IADD3 R23, P0, R2, R23, RZ ;  /* 0x0000001702177210 */ /* 0x001fca0007f1e0ff */
[----:B------:R-:W-:-:S04]  /*0f60*/  IMAD.X R29, RZ, RZ, R3, P0 ;  /* 0x000000ffff1d7224 */ /* 0x000fc800000e0603 */
[----:B------:R-:W-:-:S04]  /*0f70*/  IMAD.WIDE.U32 R4, R29, R30, RZ ;  /* 0x0000001e1d047225 */ /* 0x000fc800078e00ff */
[----:B------:R-:W-:-:S04]  /*0f80*/  IMAD.WIDE.U32 R20, P0, R23, R31, R4 ;  /* 0x0000001f17147225 */ /* 0x000fc80007800004 */
[----:B------:R-:W-:-:S04]  /*0f90*/  IMAD.WIDE.U32 R4, R23, R30, RZ ;  /* 0x0000001e17047225 */ /* 0x000fc800078e00ff */
[----:B------:R-:W-:Y:S01]  /*0fa0*/  IMAD.X R23, RZ, RZ, RZ, P0 ;  /* 0x000000ffff177224 */ /* 0x000fe200000e06ff */
[----:B------:R-:W-:Y:S01]  /*0fb0*/  IADD3 RZ, P0, R5, R20, RZ ;  /* 0x0000001405ff7210 */ /* 0x000fe20007f1e0ff */
[----:B------:R-:W-:-:S04]  /*0fc0*/  IMAD.MOV.U32 R22, RZ, RZ, R21 ;  /* 0x000000ffff167224 */ /* 0x000fc800078e0015 */
[----:B------:R-:W-:-:S08]  /*0fd0*/  IMAD.WIDE.U32.X R4, R29, R31, R22, P0 ;  /* 0x0000001f1d047225 */ /* 0x000fd000000e0416 */
.L_x_13:
[----:B------:R-:W0:Y:S01]  /*0fe0*/  LDC.64 R34, c[0x0][0x640] ;  /* 0x00019000ff227b82 */ /* 0x000e220000000a00 */
[-CC-:B------:R-:W-:Y:S01]  /*0ff0*/  SHF.R.U64 R36, R4, R6.reuse, R5.reuse ;  /* 0x0000000604247219 */ /* 0x180fe20000001205 */
[----:B------:R-:W-:Y:S01]  /*1000*/  IMAD.MOV.U32 R39, RZ, RZ, 0x1 ;  /* 0x00000001ff277424 */ /* 0x000fe200078e00ff */
[----:B------:R-:W-:Y:S02]  /*1010*/  SHF.R.U32.HI R4, RZ, R6, R5 ;  /* 0x00000006ff047219 */ /* 0x000fe40000011605 */
[----:B------:R-:W-:-:S03]  /*1020*/  IADD3 R21, P0, RZ, -R36, RZ ;  /* 0x80000024ff157210 */ /* 0x000fc60007f1e0ff */
[----:B------:R-:W1:Y:S02]  /*1030*/  LDC R20, c[0x0][0x618] ;  /* 0x00018600ff147b82 */ /* 0x000e640000000800 */
[----:B------:R-:W-:-:S04]  /*1040*/  IMAD.X R5, RZ, RZ, ~R4, P0 ;  /* 0x000000ffff057224 */ /* 0x000fc800000e0e04 */
[-C--:B------:R-:W-:Y:S02]  /*1050*/  IMAD R6, R5, R32.reuse, RZ ;  /* 0x0000002005067224 */ /* 0x080fe400078e02ff */
[----:B------:R-:W4:Y:S01]  /*1060*/  LDC R23, c[0x0][0x608] ;  /* 0x00018200ff177b82 */ /* 0x000f220000000800 */
[----:B------:R-:W-:-:S04]  /*1070*/  IMAD.WIDE.U32 R4, R21, R32, R2 ;  /* 0x0000002015047225 */ /* 0x000fc800078e0002 */
[----:B------:R-:W-:-:S03]  /*1080*/  IMAD R21, R21, R33, R6 ;  /* 0x0000002115157224 */ /* 0x000fc600078e0206 */
[----:B------:R-:W2:Y:S01]  /*1090*/  LDC R26, c[0x0][0x658] ;  /* 0x00019600ff1a7b82 */ /* 0x000ea20000000800 */
[----:B------:R-:W-:Y:S01]  /*10a0*/  IMAD.IADD R5, R5, 0x1, R21 ;  /* 0x0000000105057824 */ /* 0x000fe200078e0215 */
[----:B0-----:R-:W-:Y:S01]  /*10b0*/  ISETP.NE.U32.AND P0, PT, R34, RZ, PT ;  /* 0x000000ff2200720c */ /* 0x001fe20003f05070 */
[----:B------:R-:W-:-:S03]  /*10c0*/  IMAD.MOV.U32 R21, RZ, RZ, -0x1 ;  /* 0xffffffffff157424 */ /* 0x000fc600078e00ff */
[----:B------:R-:W-:Y:S02]  /*10d0*/  ISETP.NE.AND.EX P0, PT, R35, RZ, PT, P0 ;  /* 0x000000ff2300720c */ /* 0x000fe40003f05300 */
[----:B------:R-:W0:Y:S01]  /*10e0*/  LDC R33, c[0x0][0x600] ;  /* 0x00018000ff217b82 */ /* 0x000e220000000800 */
[-CC-:B-1----:R-:W-:Y:S02]  /*10f0*/  SHF.R.U64 R31, R4, R20.reuse, R5.reuse ;  /* 0x00000014041f7219 */ /* 0x182fe40000001205 */
[----:B------:R-:W-:-:S05]  /*1100*/  SHF.R.U32.HI R4, RZ, R20, R5 ;  /* 0x00000014ff047219 */ /* 0x000fca0000011605 */
[----:B------:R-:W1:Y:S01]  /*1110*/  LDC R28, c[0x0][0x648] ;  /* 0x00019200ff1c7b82 */ /* 0x000e620000000800 */
[-CC-:B----4-:R-:W-:Y:S02]  /*1120*/  SHF.R.U64 R41, R31, R23.reuse, R4.reuse ;  /* 0x000000171f297219 */ /* 0x190fe40000001204 */
[----:B------:R-:W-:-:S05]  /*1130*/  SHF.R.U32.HI R5, RZ, R23, R4 ;  /* 0x00000017ff057219 */ /* 0x000fca0000011604 */
[----:B------:R-:W4:Y:S01]  /*1140*/  LDC R37, c[0x0][0x638] ;  /* 0x00018e00ff257b82 */ /* 0x000f220000000800 */
[-C--:B--2---:R-:W-:Y:S02]  /*1150*/  SHF.L.U32 R4, R21, R26.reuse, RZ ;  /* 0x0000001a15047219 */ /* 0x084fe400000006ff */
[--C-:B------:R-:W-:Y:S02]  /*1160*/  SHF.R.U64 R32, R41, R26, R5.reuse ;  /* 0x0000001a29207219 */ /* 0x100fe40000001205 */
[----:B------:R-:W-:Y:S02]  /*1170*/  LOP3.LUT R6, RZ, R4, RZ, 0x33, !PT ;  /* 0x00000004ff067212 */ /* 0x000fe400078e33ff */
[----:B------:R-:W-:Y:S01]  /*1180*/  SHF.R.U32.HI R5, RZ, R26, R5 ;  /* 0x0000001aff057219 */ /* 0x000fe20000011605 */
[----:B------:R-:W2:Y:S01]  /*1190*/  LDC R30, c[0x0][0x610] ;  /* 0x00018400ff1e7b82 */ /* 0x000ea20000000800 */
[----:B------:R-:W-:Y:S01]  /*11a0*/  IMAD.MOV.U32 R4, RZ, RZ, R32 ;  /* 0x000000ffff047224 */ /* 0x000fe200078e0020 */
[----:B------:R-:W-:Y:S06]  /*11b0*/  @!P0 BRA `(.L_x_14) ;  /* 0x0000000000288947 */ /* 0x000fec0003800000 */
[----:B------:R-:W3:Y:S02]  /*11c0*/  LDC R23, c[0x0][0x64c] ;  /* 0x00019300ff177b82 */ /* 0x000ee40000000800 */
[----:B---3--:R-:W-:-:S05]  /*11d0*/  IADD3 R23, P0, R32, R23, RZ ;  /* 0x0000001720177210 */ /* 0x008fca0007f1e0ff */
        /* <DEDUP_REMOVED lines=8> */
.L_x_14:
[----:B-1----:R-:W-:Y:S01]  /*1260*/  SHF.R.U64 R17, R4, R28, R5 ;  /* 0x0000001c04117219 */ /* 0x002fe20000001205 */
[----:B------:R-:W-:Y:S01]  /*1270*/  @P4 IMAD R25, R27, R24, R16 ;  /* 0x000000181b194224 */ /* 0x000fe200078e0210 */
[----:B------:R-:W-:Y:S02]  /*1280*/  SHF.L.U32 R4, R39, R26, RZ ;  /* 0x0000001a27047219 */ /* 0x000fe400000006ff */
[----:B------:R-:W-:Y:S01]  /*1290*/  LOP3.LUT R5, R41, R6, RZ, 0xc0, !PT ;  /* 0x0000000629057212 */ /* 0x000fe200078ec0ff */
[----:B0-----:R-:W-:Y:S02]  /*12a0*/  VIADD R6, R33, 0xffffffff ;  /* 0xffffffff21067836 */ /* 0x001fe40000000000 */
[----:B------:R-:W-:Y:S02]  /*12b0*/  IMAD.MOV R20, RZ, RZ, -R17 ;  /* 0x000000ffff147224 */ /* 0x000fe400078e0a11 */
[----:B------:R-:W-:Y:S01]  /*12c0*/  IMAD R16, R4, R17, R5 ;  /* 0x0000001104107224 */ /* 0x000fe200078e0205 */
[----:B------:R-:W-:Y:S01]  /*12d0*/  LOP3.LUT R5, R31, R6, RZ, 0xc0, !PT ;  /* 0x000000061f057212 */ /* 0x000fe200078ec0ff */
[----:B----4-:R-:W-:-:S02]  /*12e0*/  IMAD R4, R20, R37, R32 ;  /* 0x0000002514047224 */ /* 0x010fc400078e0220 */
[----:B--2---:R-:W-:Y:S02]  /*12f0*/  IMAD R6, R16, R30, R25 ;  /* 0x0000001e10067224 */ /* 0x004fe400078e0219 */
[----:B------:R-:W-:Y:S02]  /*1300*/  IMAD R5, R4, R33, R5 ;  /* 0x0000002104057224 */ /* 0x000fe400078e0205 */
[----:B------:R-:W-:-:S03]  /*1310*/  IMAD.MOV.U32 R20, RZ, RZ, 0x1 ;  /* 0x00000001ff147424 */ /* 0x000fc600078e00ff */
[----:B------:R-:W-:Y:S02]  /*1320*/  SEL R4, R5, R6, !P4 ;  /* 0x0000000605047207 */ /* 0x000fe40006000000 */
[----:B------:R-:W-:Y:S01]  /*1330*/  SEL R6, R6, R5, !P4 ;  /* 0x0000000506067207 */ /* 0x000fe20006000000 */
[----:B------:R-:W-:-:S07]  /*1340*/  IMAD.MOV.U32 R5, RZ, RZ, R36 ;  /* 0x000000ffff057224 */ /* 0x000fce00078e0024 */
.L_x_12:
[----:B------:R-:W-:Y:S05]  /*1350*/  @!P2 BRA `(.L_x_15) ;  /* 0x00000000000ca947 */ /* 0x000fea0003800000 */
[----:B------:R-:W-:Y:S01]  /*1360*/  UCGABAR_WAIT ;  /* 0x0000000000007dc7 */ /* 0x000fe20008000000 */
[----:B------:R-:W-:Y:S01]  /*1370*/  CCTL.IVALL ;  /* 0x00000000ff00798f */ /* 0x000fe20002000000 */
[----:B------:R-:W-:Y:S05]  /*1380*/  BRA `(.L_x_16) ;  /* 0x0000000000047947 */ /* 0x000fea0003800000 */
.L_x_15:
[----:B------:R-:W-:Y:S06]  /*1390*/  BAR.SYNC.DEFER_BLOCKING 0x0 ;  /* 0x0000000000007b1d */ /* 0x000fec0000010000 */
.L_x_16:
[----:B------:R-:W-:Y:S05]  /*13a0*/  @!P5 BRA `(.L_x_17) ;  /* 0x0000004000f0d947 */ /* 0x000fea0003800000 */
[----:B------:R-:W-:-:S13]  /*13b0*/  ISETP.GT.U32.AND P0, PT, R38, 0x1, PT ;  /* 0x000000012600780c */ /* 0x000fda0003f04070 */
[----:B------:R-:W-:Y:S05]  /*13c0*/  @P0 EXIT ;  /* 0x000000000000094d */ /* 0x000fea0003800000 */
.L_x_18:
[----:B------:R-:W-:-:S08]  /*13d0*/  NOP ;  /* 0x0000000000007918 */ /* 0x000fd00000000000 */
[----:B------:R-:W0:Y:S02]  /*13e0*/  USETMAXREG.TRY_ALLOC.CTAPOOL UP0, 0xe8 ;  /* 0x000000e8000079c8 */ /* 0x000e240008000600 */
[----:B0-----:R-:W-:-:S13]  /*13f0*/  PLOP3.LUT P0, PT, PT, PT, UP0, 0x80, 0x0 ;  /* 0x000000000000781c */ /* 0x001fda0003f0f008 */
[----:B------:R-:W-:Y:S05]  /*1400*/  @!P0 BRA `(.L_x_18) ;  /* 0xfffffffc00f08947 */ /* 0x000fea000383ffff */
[----:B------:R-:W-:-:S13]  /*1410*/  LOP3.LUT P0, RZ, R20, 0xff, RZ, 0xc0, !PT ;  /* 0x000000ff14ff7812 */ /* 0x000fda000780c0ff */
[----:B------:R-:W-:Y:S05]  /*1420*/  @!P0 EXIT ;  /* 0x000000000000894d */ /* 0x000fea0003800000 */
[----:B------:R-:W0:Y:S01]  /*1430*/  S2UR UR6, SR_CgaCtaId ;  /* 0x00000000000679c3 */ /* 0x000e220000008800 */
[CC--:B------:R-:W-:Y:S01]  /*1440*/  LEA.HI R11, R19.reuse, R10.reuse, RZ, 0x2 ;  /* 0x0000000a130b7211 */ /* 0x0c0fe200078f10ff */
[----:B------:R-:W-:Y:S01]  /*1450*/  UIADD3 UR7, UR15, -0x1, URZ ;  /* 0xffffffff0f077890 */ /* 0x000fe2000fffe03f */
[----:B------:R-:W-:Y:S01]  /*1460*/  LEA.HI R19, R19, R10, RZ, 0x5 ;  /* 0x0000000a13137211 */ /* 0x000fe200078f28ff */
[----:B------:R-:W-:Y:S01]  /*1470*/  UMOV UR12, 0x400 ;  /* 0x00000400000c7882 */ /* 0x000fe20000000000 */
[--C-:B------:R-:W-:Y:S01]  /*1480*/  SHF.R.S32.HI R16, RZ, 0x2, R11.reuse ;  /* 0x00000002ff107819 */ /* 0x100fe2000001140b */
[----:B------:R-:W-:Y:S01]  /*1490*/  UISETP.LT.AND UP0, UPT, UR13, 0x1, UPT ;  /* 0x000000010d00788c */ /* 0x000fe2000bf01270 */
[----:B------:R-:W-:Y:S01]  /*14a0*/  SHF.R.S32.HI R17, RZ, 0x1f, R11 ;  /* 0x0000001fff117819 */ /* 0x000fe2000001140b */
[----:B------:R-:W-:Y:S01]  /*14b0*/  USHF.L.U32 UR22, UR13, 0x1, URZ ;  /* 0x000000010d167899 */ /* 0x000fe2000800063f */
[----:B------:R-:W-:Y:S01]  /*14c0*/  SHF.R.S32.HI R19, RZ, 0x5, R19 ;  /* 0x00000005ff137819 */ /* 0x000fe20000011413 */
[----:B------:R-:W-:Y:S01]  /*14d0*/  USEL UR14, UR13, 0x1, UP0 ;  /* 0x000000010d0e7887 */ /* 0x000fe20008000000 */
[----:B------:R-:W-:Y:S01]  /*14e0*/  LEA.HI R17, R17, R16, RZ, 0x3 ;  /* 0x0000001011117211 */ /* 0x000fe200078f18ff */
[----:B------:R-:W-:Y:S01]  /*14f0*/  UISETP.NE.AND UP0, UPT, UR7, URZ, UPT ;  /* 0x0000003f0700728c */ /* 0x000fe2000bf05270 */
[----:B------:R-:W-:Y:S01]  /*1500*/  LOP3.LUT R11, R11, 0xfffffffc, RZ, 0xc0, !PT ;  /* 0xfffffffc0b0b7812 */ /* 0x000fe200078ec0ff */
[----:B------:R-:W-:Y:S01]  /*1510*/  UIADD3 UR14, -UR14, UR13, URZ ;  /* 0x0000000d0e0e7290 */ /* 0x000fe2000fffe13f */
[----:B------:R-:W-:Y:S01]  /*1520*/  LOP3.LUT R17, R17, 0xfffffff8, RZ, 0xc0, !PT ;  /* 0xfffffff811117812 */ /* 0x000fe200078ec0ff */
[----:B------:R-:W-:Y:S01]  /*1530*/  USEL UR9, URZ, 0x1, UP0 ;  /* 0x000000013f097887 */ /* 0x000fe20008000000 */
[----:B------:R-:W-:Y:S01]  /*1540*/  LOP3.LUT R86, R7, 0x1, RZ, 0xfc, !PT ;  /* 0x0000000107567812 */ /* 0x000fe200078efcff */
[----:B------:R-:W-:-:S02]  /*1550*/  IMAD.IADD R20, R10, 0x1, -R11 ;  /* 0x000000010a147824 */ /* 0x000fc400078e0a0b */
[----:B------:R-:W-:Y:S02]  /*1560*/  IMAD.IADD R16, R16, 0x1, -R17 ;  /* 0x0000000110107824 */ /* 0x000fe400078e0a11 */
[----:B------:R-:W-:Y:S01]  /*1570*/  IMAD.U32 R87, RZ, RZ, UR9 ;  /* 0x00000009ff577e24 */ /* 0x000fe2000f8e00ff */
[----:B0-----:R-:W-:Y:S02]  /*1580*/  ULEA UR12, UR6, UR12, 0x18 ;  /* 0x0000000c060c7291 */ /* 0x001fe4000f8ec03f */
[--C-:B------:R-:W-:Y:S01]  /*1590*/  SHF.R.S32.HI R17, RZ, 0x1f, R16.reuse ;  /* 0x0000001fff117819 */ /* 0x100fe20000011410 */
[----:B------:R-:W-:Y:S01]  /*15a0*/  USHF.L.U32 UR6, UR7, 0x3, URZ ;  /* 0x0000000307067899 */ /* 0x000fe2000800063f */
[C-C-:B------:R-:W-:Y:S01]  /*15b0*/  IMAD R21, R19.reuse, -0x10, -R16.reuse ;  /* 0xfffffff013157824 */ /* 0x140fe200078e0a10 */
[----:B------:R-:W-:Y:S02]  /*15c0*/  UIADD3 UR7, UR12, 0x5180, URZ ;  /* 0x000051800c077890 */ /* 0x000fe4000fffe03f */
[----:B------:R-:W-:Y:S01]  /*15d0*/  ULOP3.LUT UR6, UR6, 0x8, URZ, 0xc0, !UPT ;  /* 0x0000000806067892 */ /* 0x000fe2000f8ec03f */
[----:B------:R-:W-:Y:S01]  /*15e0*/  IMAD.WIDE R10, R19, 0x10, R16 ;  /* 0x00000010130a7825 */ /* 0x000fe200078e0210 */
[----:B------:R-:W-:-:S02]  /*15f0*/  UIADD3 UR8, UR12, 0x180, URZ ;  /* 0x000001800c087890 */ /* 0x000fc4000fffe03f */
[----:B------:R-:W-:Y:S02]  /*1600*/  USHF.R.U32.HI UR7, URZ, 0x4, UR7 ;  /* 0x000000043f077899 */ /* 0x000fe40008011607 */
[----:B------:R-:W-:Y:S02]  /*1610*/  USHF.R.U32.HI UR8, URZ, 0x4, UR8 ;  /* 0x000000043f087899 */ /* 0x000fe40008011608 */
[----:B------:R-:W-:Y:S02]  /*1620*/  ULOP3.LUT UR24, UR6, 0x8, URZ, 0x3c, !UPT ;  /* 0x0000000806187892 */ /* 0x000fe4000f8e3c3f */
[----:B------:R-:W-:Y:S02]  /*1630*/  ULOP3.LUT UR16, UR6, 0x18, URZ, 0x3c, !UPT ;  /* 0x0000001806107892 */ /* 0x000fe4000f8e3c3f */
[----:B------:R-:W-:Y:S01]  /*1640*/  UIADD3 UR23, UR12, 0x60, URZ ;  /* 0x000000600c177890 */ /* 0x000fe2000fffe03f */
[----:B------:R-:W-:Y:S01]  /*1650*/  ULDC UR6, c[0x0][0x284] ;  /* 0x0000a10000067ab9 */ /* 0x000fe20000000800 */
[----:B------:R-:W-:Y:S01]  /*1660*/  ULOP3.LUT UR7, UR7, 0x3fff, URZ, 0xc0, !UPT ;  /* 0x00003fff07077892 */ /* 0x000fe2000f8ec03f */
[----:B------:R-:W-:Y:S01]  /*1670*/  VIADD R21, R21, UR6 ;  /* 0x0000000615157c36 */ /* 0x000fe20008000000 */
[----:B------:R-:W-:-:S02]  /*1680*/  ULOP3.LUT UR8, UR8, 0x3fff, URZ, 0xc0, !UPT ;  /* 0x00003fff08087892 */ /* 0x000fc4000f8ec03f */
[----:B------:R-:W-:Y:S02]  /*1690*/  ULEA UR15, UR15, UR23, 0x3 ;  /* 0x000000170f0f7291 */ /* 0x000fe4000f8e183f */
[----:B------:R-:W-:Y:S02]  /*16a0*/  ULOP3.LUT UR17, UR7, 0x10000, URZ, 0xfc, !UPT ;  /* 0x0001000007117892 */ /* 0x000fe4000f8efc3f */
[----:B------:R-:W-:-:S12]  /*16b0*/  ULOP3.LUT UR18, UR8, 0x10000, URZ, 0xfc, !UPT ;  /* 0x0001000008127892 */ /* 0x000fd8000f8efc3f */
.L_x_109:
[----:B------:R-:W-:Y:S01]  /*16c0*/  SHF.L.U32 R16, R87, 0x1f, RZ ;  /* 0x0000001f57107819 */ /* 0x000fe200000006ff */
[----:B------:R-:W0:Y:S01]  /*16d0*/  LDC R17, c[0x0][0x28c] ;  /* 0x0000a300ff117b82 */ /* 0x000e220000000800 */
[----:B------:R-:W-:Y:S01]  /*16e0*/  UMOV UR6, URZ ;  /* 0x0000003f00067c82 */ /* 0x000fe20008000000 */
[----:B------:R-:W-:Y:S01]  /*16f0*/  UMOV UR19, UR5 ;  /* 0x0000000500137c82 */ /* 0x000fe20008000000 */
[----:B-1----:R-:W1:Y:S01]  /*1700*/  SYNCS.PHASECHK.TRANS64.TRYWAIT P0, [UR15+-0x8], R16 ;  /* 0xfffff810ff0075a7 */ /* 0x002e62000800014f */
[----:B0-----:R-:W-:Y:S01]  /*1710*/  ISETP.GE.AND P1, PT, R17, 0x1, PT ;  /* 0x000000011100780c */ /* 0x001fe20003f26270 */
[----:B-1234-:R-:W-:-:S12]  /*1720*/  @!P0 BRA `(.L_x_19) ;  /* 0x00000050006c8947 */ /* 0x01efd80003800000 */
.L_x_132:
[----:B------:R-:W-:Y:S01]  /*1730*/  UMOV UR7, URZ ;  /* 0x0000003f00077c82 */ /* 0x000fe20008000000 */
[----:B------:R-:W-:Y:S01]  /*1740*/  UMOV UR8, URZ ;  /* 0x0000003f00087c82 */ /* 0x000fe20008000000 */
[----:B------:R-:W-:Y:S02]  /*1750*/  CS2R R22, SRZ ;  /* 0x0000000000167805 */ /* 0x000fe4000001ff00 */
[----:B------:R-:W-:Y:S02]  /*1760*/  CS2R R56, SRZ ;  /* 0x0000000000387805 */ /* 0x000fe4000001ff00 */
[----:B------:R-:W-:Y:S02]  /*1770*/  CS2R R58, SRZ ;  /* 0x00000000003a7805 */ /* 0x000fe4000001ff00 */
[----:B------:R-:W-:Y:S02]  /*1780*/  CS2R R60, SRZ ;  /* 0x00000000003c7805 */ /* 0x000fe4000001ff00 */
[----:B------:R-:W-:-:S02]  /*1790*/  CS2R R62, SRZ ;  /* 0x00000000003e7805 */ /* 0x000fc4000001ff00 */
[----:B------:R-:W-:Y:S02]  /*17a0*/  CS2R R64, SRZ ;  /* 0x0000000000407805 */ /* 0x000fe4000001ff00 */
        /* <DEDUP_REMOVED lines=9> */
[----:B------:R-:W-:Y:S01]  /*1840*/  CS2R R84, SRZ ;  /* 0x0000000000547805 */ /* 0x000fe2000001ff00 */
[----:B------:R-:W-:Y:S01]  /*1850*/  IMAD.U32 R88, RZ, RZ, UR4 ;  /* 0x00000004ff587e24 */ /* 0x000fe2000f8e00ff */
        /* <DEDUP_REMOVED lines=15> */
[----:B------:R-:W-:Y:S01]  /*1950*/  CS2R R54, SRZ ;  /* 0x0000000000367805 */ /* 0x000fe2000001ff00 */
[----:B------:R-:W-:Y:S06]  /*1960*/  @!P1 BRA `(.L_x_20) ;  /* 0x0000000400589947 */ /* 0x000fec0003800000 */
[----:B------:R-:W-:-:S13]  /*1970*/  ISETP.NE.AND P1, PT, R86, 0x3, PT ;  /* 0x000000035600780c */ /* 0x000fda0003f25270 */
[----:B------:R-:W-:Y:S05]  /*1980*/  @!P1 BRA `(.L_x_21) ;  /* 0x0000000000049947 */ /* 0x000fea0003800000 */
[----:B------:R-:W-:Y:S01]  /*1990*/  BPT.TRAP 0x1 ;  /* 0x000000040000795c */ /* 0x000fe20000300000 */
.L_x_21:
[----:B------:R-:W-:Y:S01]  /*19a0*/  ULEA UR6, UR5, UR12, 0x3 ;  /* 0x0000000c05067291 */ /* 0x000fe2000f8e183f */
[----:B0-----:R-:W-:-:S05]  /*19b0*/  IMAD.U32 R16, RZ, RZ, UR4 ;  /* 0x00000004ff107e24 */ /* 0x001fca000f8e00ff */
[----:B------:R-:W-:-:S04]  /*19c0*/  SHF.L.U32 R16, R16, 0x1f, RZ ;  /* 0x0000001f10107819 */ /* 0x000fc800000006ff */
[----:B------:R0:W1:Y:S01]  /*19d0*/  SYNCS.PHASECHK.TRANS64.TRYWAIT P0, [UR6], R16 ;  /* 0x00000010ff0075a7 */ /* 0x0000620008000146 */
[----:B------:R-:W-:Y:S05]  /*19e0*/  @!P1 BRA `(.L_x_22) ;  /* 0x0000000000049947 */ /* 0x000fea0003800000 */
[----:B------:R-:W-:Y:S01]  /*19f0*/  BPT.TRAP 0x1 ;  /* 0x000000040000795c */ /* 0x000fe20000300000 */
.L_x_22:
[----:B-1----:R-:W-:Y:S05]  /*1a00*/  @P0 BRA `(.L_x_23) ;  /* 0x0000000000080947 */ /* 0x002fea0003800000 */
[----:B------:R-:W1:Y:S02]  /*1a10*/  SYNCS.PHASECHK.TRANS64.TRYWAIT P0, [UR6], R16 ;  /* 0x00000010ff0075a7 */ /* 0x000e640008000146 */
[----:B-1----:R-:W-:Y:S05]  /*1a20*/  @!P0 BRA `(.L_x_24) ;  /* 0x0000004c00c48947 */ /* 0x002fea0003800000 */
.L_x_23:
[----:B------:R-:W-:Y:S01]  /*1a30*/  ULEA UR8, UR5, UR18, 0x8 ;  /* 0x0000001205087291 */ /* 0x000fe2000f8e403f */
[----:B------:R-:W-:Y:S01]  /*1a40*/  WARPGROUP.ARRIVE ;  /* 0x00000000000079c5 */ /* 0x000fe20000000000 */
[----:B------:R-:W-:Y:S01]  /*1a50*/  ULEA UR10, UR5, UR17, 0x8 ;  /* 0x00000011050a7291 */ /* 0x000fe2000f8e403f */
[----:B------:R-:W-:Y:S01]  /*1a60*/  CS2R R22, SRZ ;  /* 0x0000000000167805 */ /* 0x000fe2000001ff00 */
[----:B------:R-:W-:Y:S01]  /*1a70*/  UMOV UR9, 0x80000020 ;  /* 0x8000002000097882 */ /* 0x000fe20000000000 */
[----:B------:R-:W-:Y:S01]  /*1a80*/  UMOV UR11, 0x80000020 ;  /* 0x80000020000b7882 */ /* 0x000fe20000000000 */
[----:B------:R-:W-:Y:S01]  /*1a90*/  ULDC UR7, c[0x0][0x50c] ;  /* 0x0001430000077ab9 */ /* 0x000fe20000000800 */
[----:B------:R-:W-:Y:S01]  /*1aa0*/  UMOV UR6, 0x2 ;  /* 0x0000000200067882 */ /* 0x000fe20000000000 */
[----:B------:R-:W-:Y:S01]  /*1ab0*/  UISETP.NE.AND UP0, UPT, UR7, 0x2, UPT ;  /* 0x000000020700788c */ /* 0x000fe2000bf05270 */
[----:B------:R-:W-:Y:S02]  /*1ac0*/  CS2R R56, SRZ ;  /* 0x0000000000387805 */ /* 0x000fe4000001ff00 */
[----:B------:R-:W-:Y:S01]  /*1ad0*/  CS2R R58, SRZ ;  /* 0x00000000003a7805 */ /* 0x000fe2000001ff00 */
[----:B------:R-:W-:Y:S01]  /*1ae0*/  QGMMA.64x64x32.F32.E5M2.E5M2 R24, gdesc[UR8], RZ, !UPT ;  /* 0x00e00000081879f3 */ /* 0x000fe2000c7038ff */
[----:B------:R-:W-:Y:S01]  /*1af0*/  USEL UR7, URZ, 0x1, UP0 ;  /* 0x000000013f077887 */ /* 0x000fe20008000000 */
[----:B------:R-:W-:Y:S01]  /*1b00*/  CS2R R60, SRZ ;  /* 0x00000000003c7805 */ /* 0x000fe2000001ff00 */
[----:B------:R-:W-:Y:S01]  /*1b10*/  UIADD3 UR8, UR8, 0x2, URZ ;  /* 0x0000000208087890 */ /* 0x000fe2000fffe03f */
[----:B------:R-:W-:Y:S01]  /*1b20*/  CS2R R62, SRZ ;  /* 0x00000000003e7805 */ /* 0x000fe2000001ff00 */
[----:B------:R-:W-:Y:S01]  /*1b30*/  UIADD3 UR10, UR10, 0x2, URZ ;  /* 0x000000020a0a7890 */ /* 0x000fe2000fffe03f */
[----:B------:R-:W-:-:S02]  /*1b40*/  CS2R R64, SRZ ;  /* 0x0000000000407805 */ /* 0x000fc4000001ff00 */
[----:B------:R-:W-:Y:S01]  /*1b50*/  ISETP.NE.AND P0, PT, RZ, UR7, PT ;  /* 0x00000007ff007c0c */ /* 0x000fe2000bf05270 */
[----:B------:R-:W-:Y:S01]  /*1b60*/  UMOV UR9, 0x80000020 ;  /* 0x8000002000097882 */ /* 0x000fe20000000000 */
[----:B------:R-:W-:Y:S01]  /*1b70*/  UMOV UR11, 0x80000020 ;  /* 0x80000020000b7882 */ /* 0x000fe20000000000 */
        /* <DEDUP_REMOVED lines=10> */
[----:B------:R-:W-:Y:S01]  /*1c20*/  QGMMA.64x64x32.F32.E5M2.E5M2 R24, gdesc[UR8], R24, gsb0 ;  /* 0x00e00000081879f3 */ /* 0x000fe20008003818 */
[----:B------:R-:W-:Y:S05]  /*1c30*/  @!P0 BRA `(.L_x_25) ;  /* 0x0000000000888947 */ /* 0x000fea0003800000 */
[----:B------:R-:W-:Y:S02]  /*1c40*/  WARPGROUP.DEPBAR.LE gsb0, 0x0 ;  /* 0x00008000000079c5 */ /* 0x000fe40000010000 */
[----:B------:R-:W-:-:S01]  /*1c50*/  FADD R85, RZ, R24 ;  /* 0x00000018ff557221 */ /* 0x000fc20000000000 */
[----:B------:R-:W-:Y:S01]  /*1c60*/  FADD R84, RZ, R25 ;  /* 0x00000019ff547221 */ /* 0x000fe20000000000 */
        /* <DEDUP_REMOVED lines=30> */
[----:B------:R-:W-:-:S06]  /*1e50*/  UMOV UR6, URZ ;  /* 0x0000003f00067c82 */ /* 0x000fcc0008000000 */
.L_x_25:
[----:B------:R-:W-:-:S04]  /*1e60*/  UIADD3 UR19, UR5, 0x1, URZ ;  /* 0x0000000105137890 */ /* 0x000fc8000fffe03f */
[----:B------:R-:W-:-:S04]  /*1e70*/  UISETP.NE.AND UP0, UPT, UR19, 0x5, UPT ;  /* 0x000000051300788c */ /* 0x000fc8000bf05270 */
[----:B------:R-:W-:Y:S02]  /*1e80*/  USEL UR8, URZ, 0x1, UP0 ;  /* 0x000000013f087887 */ /* 0x000fe40008000000 */
[----:B------:R-:W-:Y:S02]  /*1e90*/  USEL UR19, UR19, URZ, UP0 ;  /* 0x0000003f13137287 */ /* 0x000fe40008000000 */
[----:B------:R-:W-:-:S06]  /*1ea0*/  ULOP3.LUT UR8, UR4, UR8, URZ, 0x3c, !UPT ;  /* 0x0000000804087292 */ /* 0x000fcc000f8e3c3f */
[----:B------:R-:W-:Y:S01]  /*1eb0*/  IMAD.U32 R88, RZ, RZ, UR8 ;  /* 0x00000008ff587e24 */ /* 0x000fe2000f8e00ff */
[----:B------:R-:W-:-:S06]  /*1ec0*/  UMOV UR8, 0x1 ;  /* 0x0000000100087882 */ /* 0x000fcc0000000000 */
.L_x_20:
[----:B------:R-:W-:-:S06]  /*1ed0*/  UISETP.GE.AND UP0, UPT, UR14, 0x1, UPT ;  /* 0x000000010e00788c */ /* 0x000fcc000bf06270 */
[----:B------:R-:W-:-:S13]  /*1ee0*/  PLOP3.LUT P0, PT, PT, PT, UP0, 0x80, 0x0 ;  /* 0x000000000000781c */ /* 0x000fda0003f0f008 */
[----:B------:R-:W-:Y:S05]  /*1ef0*/  @!P0 BRA `(.L_x_26) ;  /* 0x0000000400688947 */ /* 0x000fea0003800000 */
[----:B01----:R-:W-:Y:S01]  /*1f00*/  IMAD.U32 R16, RZ, RZ, UR14 ;  /* 0x0000000eff107e24 */ /* 0x003fe2000f8e00ff */
[----:B------:R-:W-:Y:S01]  /*1f10*/  ULDC UR25, c[0x0][0x50c] ;  /* 0x0001430000197ab9 */ /* 0x000fe20000000800 */
[----:B------:R-:W-:-:S07]  /*1f20*/  IMAD.U32 R17, RZ, RZ, UR5 ;  /* 0x00000005ff117e24 */ /* 0x000fce000f8e00ff */
.L_x_34:
[----:B------:R-:W-:-:S13]  /*1f30*/  ISETP.NE.AND P1, PT, R86, 0x3, PT ;  /* 0x000000035600780c */ /* 0x000fda0003f25270 */
[----:B------:R-:W-:Y:S05]  /*1f40*/  @!P1 BRA `(.L_x_27) ;  /* 0x0000000000049947 */ /* 0x000fea0003800000 */
[----:B------:R-:W-:Y:S01]  /*1f50*/  BPT.TRAP 0x1 ;  /* 0x000000040000795c */ /* 0x000fe20000300000 */
.L_x_27:
[----:B------:R-:W-:Y:S01]  /*1f60*/  ULEA UR9, UR19, UR12, 0x3 ;  /* 0x0000000c13097291 */ /* 0x000fe2000f8e183f */
[----:B------:R-:W-:-:S08]  /*1f70*/  SHF.L.U32 R18, R88, 0x1f, RZ ;  /* 0x0000001f58127819 */ /* 0x000fd000000006ff */
[----:B------:R0:W1:Y:S01]  /*1f80*/  SYNCS.PHASECHK.TRANS64.TRYWAIT P0, [UR9], R18 ;  /* 0x00000012ff0075a7 */ /* 0x0000620008000149 */
[----:B------:R-:W-:Y:S05]  /*1f90*/  @!P1 BRA `(.L_x_28) ;  /* 0x0000000000049947 */ /* 0x000fea0003800000 */
[----:B------:R-:W-:Y:S01]  /*1fa0*/  BPT.TRAP 0x1 ;  /* 0x000000040000795c */ /* 0x000fe20000300000 */
.L_x_28:
[----:B-1----:R-:W-:Y:S05]  /*1fb0*/  @P0 BRA `(.L_x_29) ;  /* 0x0000000000080947 */ /* 0x002fea0003800000 */
[----:B------:R-:W1:Y:S02]  /*1fc0*/  SYNCS.PHASECHK.TRANS64.TRYWAIT P0, [UR9], R18 ;  /* 0x00000012ff0075a7 */ /* 0x000e640008000149 */
[----:B-1----:R-:W-:Y:S05]  /*1fd0*/  @!P0 BRA `(.L_x_30) ;  /* 0x0000004800708947 */ /* 0x002fea0003800000 */
.L_x_29:
[----:B------:R-:W-:Y:S01]  /*1fe0*/  UISETP.NE.AND UP0, UPT, UR7, URZ, UPT ;  /* 0x0000003f0700728c */ /* 0x000fe2000bf05270 */
[----:B------:R-:W-:Y:S01]  /*1ff0*/  WARPGROUP.ARRIVE ;  /* 0x00000000000079c5 */ /* 0x000fe20000000000 */
[----:B------:R-:W-:Y:S02]  /*2000*/  ULEA UR10, UR19, UR17, 0x8 ;  /* 0x00000011130a7291 */ /* 0x000fe4000f8e403f */
[----:B------:R-:W-:Y:S01]  /*2010*/  USEL UR8, UR8, URZ, !UP0 ;  /* 0x0000003f08087287 */ /* 0x000fe2000c000000 */
[----:B------:R-:W-:Y:S01]  /*2020*/  UMOV UR9, 0x80000020 ;  /* 0x8000002000097882 */ /* 0x000fe20000000000 */
[----:B------:R-:W-:Y:S02]  /*2030*/  UMOV UR11, 0x80000020 ;  /* 0x80000020000b7882 */ /* 0x000fe40000000000 */
[----:B------:R-:W-:Y:S02]  /*2040*/  UISETP.NE.U32.AND UP0, UPT, UR8, URZ, UPT ;  /* 0x0000003f0800728c */ /* 0x000fe4000bf05070 */
[----:B------:R-:W-:-:S02]  /*2050*/  ULEA UR8, UR19, UR18, 0x8 ;  /* 0x0000001213087291 */ /* 0x000fc4000f8e403f */
[----:B------:R-:W-:-:S07]  /*2060*/  UIADD3 UR6, UR6, 0x2, URZ ;  /* 0x0000000206067890 */ /* 0x000fce000fffe03f */
[----:B------:R-:W-:Y:S01]  /*2070*/  QGMMA.64x64x32.F32.E5M2.E5M2 R24, gdesc[UR8], R24, UP0 ;  /* 0x00e00000081879f3 */ /* 0x000fe2000bf03818 */
[----:B------:R-:W-:Y:S02]  /*2080*/  UIADD3 UR8, UR8, 0x2, URZ ;  /* 0x0000000208087890 */ /* 0x000fe4000fffe03f */
[----:B------:R-:W-:Y:S01]  /*2090*/  UIADD3 UR10, UR10, 0x2, URZ ;  /* 0x000000020a0a7890 */ /* 0x000fe2000fffe03f */
[----:B------:R-:W-:Y:S01]  /*20a0*/  UMOV UR9, 0x80000020 ;  /* 0x8000002000097882 */ /* 0x000fe20000000000 */
[----:B------:R-:W-:Y:S01]  /*20b0*/  UMOV UR11, 0x80000020 ;  /* 0x80000020000b7882 */ /* 0x000fe20000000000 */
[----:B------:R-:W-:-:S04]  /*20c0*/  UISETP.NE.AND UP0, UPT, UR6, UR25, UPT ;  /* 0x000000190600728c */ /* 0x000fc8000bf05270 */
[----:B------:R-:W-:-:S06]  /*20d0*/  USEL UR7, URZ, 0x1, UP0 ;  /* 0x000000013f077887 */ /* 0x000fcc0008000000 */
[----:B------:R-:W-:Y:S01]  /*20e0*/  ISETP.NE.AND P0, PT, RZ, UR7, PT ;  /* 0x00000007ff007c0c */ /* 0x000fe2000bf05270 */
[----:B------:R-:W-:Y:S03]  /*20f0*/  QGMMA.64x64x32.F32.E5M2.E5M2 R24, gdesc[UR8], R24, gsb0 ;  /* 0x00e00000081879f3 */ /* 0x000fe60008003818 */
[----:B------:R-:W-:-:S09]  /*2100*/  WARPGROUP.DEPBAR.LE gsb0, 0x1 ;  /* 0x00008000000079c5 */ /* 0x000fd20000010100 */
[----:B------:R-:W-:Y:S05]  /*2110*/  @!P0 BRA `(.L_x_31) ;  /* 0x0000000000888947 */ /* 0x000fea0003800000 */
[----:B------:R-:W-:Y:S02]  /*2120*/  WARPGROUP.DEPBAR.LE gsb0, 0x0 ;  /* 0x00008000000079c5 */ /* 0x000fe40000010000 */
[----:B------:R-:W-:-:S01]  /*2130*/  FADD R85, R24, R85 ;  /* 0x0000005518557221 */ /* 0x000fc20000000000 */
[----:B------:R-:W-:Y:S01]  /*2140*/  FADD R84, R25, R84 ;  /* 0x0000005419547221 */ /* 0x000fe20000000000 */
        /* <DEDUP_REMOVED lines=30> */
[----:B------:R-:W-:-:S06]  /*2330*/  UMOV UR6, URZ ;  /* 0x0000003f00067c82 */ /* 0x000fcc0008000000 */
.L_x_31:
[----:B------:R-:W-:Y:S05]  /*2340*/  @!P1 BRA `(.L_x_32) ;  /* 0x0000000000049947 */ /* 0x000fea0003800000 */
[----:B------:R-:W-:Y:S01]  /*2350*/  BPT.TRAP 0x1 ;  /* 0x000000040000795c */ /* 0x000fe20000300000 */
.L_x_32:
[----:B------:R-:W-:-:S13]  /*2360*/  ISETP.NE.AND P0, PT, R13, RZ, PT ;  /* 0x000000ff0d00720c */ /* 0x000fda0003f05270 */
[----:B01----:R-:W-:-:S05]  /*2370*/  @P0 LEA R18, R17, UR12, 0x3 ;  /* 0x0000000c11120c11 */ /* 0x003fca000f8e18ff */
[----:B------:R-:W-:-:S05]  /*2380*/  @P0 VIADD R19, R18, 0x28 ;  /* 0x0000002812130836 */ /* 0x000fca0000000000 */
[----:B------:R-:W-:-:S04]  /*2390*/  @P0 PRMT R19, R12, 0x654, R19 ;  /* 0x000006540c130816 */ /* 0x000fc80000000013 */
[----:B------:R0:W-:Y:S01]  /*23a0*/  @P0 SYNCS.ARRIVE.TRANS64.RED.A1T0 RZ, [R19+URZ], RZ ;  /* 0x000000ff13ff09a7 */ /* 0x0001e2000810043f */
[----:B------:R-:W-:-:S13]  /*23b0*/  ISETP.GT.U32.AND P0, PT, R7, 0x1, PT ;  /* 0x000000010700780c */ /* 0x000fda0003f04070 */
[----:B0-----:R-:W-:Y:S05]  /*23c0*/  @P0 BRA `(.L_x_33) ;  /* 0x0000000000040947 */ /* 0x001fea0003800000 */
[----:B------:R-:W-:Y:S01]  /*23d0*/  BPT.TRAP 0x1 ;  /* 0x000000040000795c */ /* 0x000fe20000300000 */
.L_x_33:
[----:B------:R-:W-:Y:S01]  /*23e0*/  UIADD3 UR19, UR19, 0x1, URZ ;  /* 0x0000000113137890 */ /* 0x000fe2000fffe03f */
[C---:B------:R-:W-:Y:S01]  /*23f0*/  ISETP.GT.AND P1, PT, R16.reuse, 0x1, PT ;  /* 0x000000011000780c */ /* 0x040fe20003f24270 */
[----:B------:R-:W-:Y:S02]  /*2400*/  VIADD R17, R17, 0x1 ;  /* 0x0000000111117836 */ /* 0x000fe40000000000 */
[----:B------:R-:W-:Y:S01]  /*2410*/  UISETP.NE.AND UP0, UPT, UR19, 0x5, UPT ;  /* 0x000000051300788c */ /* 0x000fe2000bf05270 */
[----:B------:R-:W-:Y:S02]  /*2420*/  VIADD R16, R16, 0xffffffff ;  /* 0xffffffff10107836 */ /* 0x000fe40000000000 */
[C---:B------:R-:W-:Y:S01]  /*2430*/  ISETP.NE.AND P0, PT, R17.reuse, 0x5, PT ;  /* 0x000000051100780c */ /* 0x040fe20003f05270 */
[----:B------:R-:W-:Y:S02]  /*2440*/  USEL UR8, URZ, 0x1, UP0 ;  /* 0x000000013f087887 */ /* 0x000fe40008000000 */
[----:B------:R-:W-:Y:S01]  /*2450*/  USEL UR19, UR19, URZ, UP0 ;  /* 0x0000003f13137287 */ /* 0x000fe20008000000 */
[----:B------:R-:W-:-:S03]  /*2460*/  SEL R17, R17, RZ, P0 ;  /* 0x000000ff11117207 */ /* 0x000fc60000000000 */
[----:B------:R-:W-:Y:S01]  /*2470*/  LOP3.LUT R88, R88, UR8, RZ, 0x3c, !PT ;  /* 0x0000000858587c12 */ /* 0x000fe2000f8e3cff */
[----:B------:R-:W-:Y:S01]  /*2480*/  UMOV UR8, 0x1 ;  /* 0x0000000100087882 */ /* 0x000fe20000000000 */
[----:B------:R-:W-:Y:S06]  /*2490*/  @P1 BRA `(.L_x_34) ;  /* 0xfffffff800a41947 */ /* 0x000fec000383ffff */
.L_x_26:
[----:B------:R-:W-:Y:S01]  /*24a0*/  UISETP.NE.AND UP0, UPT, UR6, URZ, UPT ;  /* 0x0000003f0600728c */ /* 0x000fe2000bf05270 */
[----:B01----:R-:W0:Y:S01]  /*24b0*/  LDC R16, c[0x0][0x28c] ;  /* 0x0000a300ff107b82 */ /* 0x003e220000000800 */
[----:B------:R-:W-:Y:S02]  /*24c0*/  IMAD.U32 R17, RZ, RZ, UR24 ;  /* 0x00000018ff117e24 */ /* 0x000fe4000f8e00ff */
[----:B------:R-:W-:-:S06]  /*24d0*/  USEL UR6, URZ, 0x1, !UP0 ;  /* 0x000000013f067887 */ /* 0x000fcc000c000000 */
[----:B------:R-:W-:-:S13]  /*24e0*/  ISETP.NE.AND P0, PT, RZ, UR6, PT ;  /* 0x00000006ff007c0c */ /* 0x000fda000bf05270 */
[----:B------:R-:W-:Y:S05]  /*24f0*/  @!P0 BRA `(.L_x_35) ;  /* 0x0000000000848947 */ /* 0x000fea0003800000 */
[----:B------:R-:W-:Y:S02]  /*2500*/  WARPGROUP.DEPBAR.LE gsb0, 0x0 ;  /* 0x00008000000079c5 */ /* 0x000fe40000010000 */
[----:B------:R-:W-:Y:S01]  /*2510*/  FADD R85, R24, R85 ;  /* 0x0000005518557221 */ /* 0x000fe20000000000 */
        /* <DEDUP_REMOVED lines=30> */
[----:B------:R-:W-:-:S07]  /*2700*/  FADD R22, R22, R55 ;  /* 0x0000003716167221 */ /* 0x000fce0000000000 */
.L_x_35:
[----:B0-----:R-:W-:Y:S01]  /*2710*/  ISETP.GE.AND P0, PT, R16, 0x1, PT ;  /* 0x000000011000780c */ /* 0x001fe20003f06270 */
[----:B------:R0:W-:Y:S01]  /*2720*/  SYNCS.ARRIVE.TRANS64.A1T0 RZ, [R17+UR23], RZ ;  /* 0x000000ff11ff79a7 */ /* 0x0001e20008100017 */
[----:B------:R-:W-:-:S11]  /*2730*/  WARPGROUP.DEPBAR.LE gsb0, 0x0 ;  /* 0x00008000000079c5 */ /* 0x000fd60000010000 */
[----:B------:R-:W-:Y:S05]  /*2740*/  @!P0 BRA `(.L_x_36) ;  /* 0x0000000000488947 */ /* 0x000fea0003800000 */
[----:B------:R-:W-:-:S13]  /*2750*/  ISETP.NE.AND P0, PT, R86, 0x3, PT ;  /* 0x000000035600780c */ /* 0x000fda0003f05270 */
[----:B------:R-:W-:Y:S05]  /*2760*/  @!P0 BRA `(.L_x_37) ;  /* 0x0000000000048947 */ /* 0x000fea0003800000 */
[----:B------:R-:W-:Y:S01]  /*2770*/  BPT.TRAP 0x1 ;  /* 0x000000040000795c */ /* 0x000fe20000300000 */
.L_x_37:
[----:B------:R-:W-:-:S13]  /*2780*/  ISETP.NE.AND P0, PT, R13, RZ, PT ;  /* 0x000000ff0d00720c */ /* 0x000fda0003f05270 */
[----:B------:R-:W-:-:S05]  /*2790*/  VOTEU.ANY UP0, P0 ;  /* 0x00000000003f7886 */ /* 0x000fca0000000100 */
[----:B------:R-:W-:-:S06]  /*27a0*/  @UP0 UIADD3 UR6, UR14, UR5, URZ ;  /* 0x000000050e060290 */ /* 0x000fcc000fffe03f */
[----:B------:R-:W-:Y:S02]  /*27b0*/  IMAD.U32 R16, RZ, RZ, UR6 ;  /* 0x00000006ff107e24 */ /* 0x000fe4000f8e00ff */
[----:B------:R-:W-:Y:S02]  /*27c0*/  IMAD.U32 R19, RZ, RZ, UR6 ;  /* 0x00000006ff137e24 */ /* 0x000fe4000f8e00ff */
[----:B0-----:R-:W-:-:S05]  /*27d0*/  @P0 IMAD.WIDE.U32 R16, R16, -0x33333333, RZ ;  /* 0xcccccccd10100825 */ /* 0x001fca00078e00ff */
[----:B------:R-:W-:-:S05]  /*27e0*/  @P0 SHF.R.U32.HI R16, RZ, 0x2, R17 ;  /* 0x00000002ff100819 */ /* 0x000fca0000011611 */
[----:B------:R-:W-:-:S05]  /*27f0*/  @P0 IMAD R16, R16, -0x5, R19 ;  /* 0xfffffffb10100824 */ /* 0x000fca00078e0213 */
[----:B------:R-:W-:-:S05]  /*2800*/  @P0 LEA R16, R16, UR12, 0x3 ;  /* 0x0000000c10100c11 */ /* 0x000fca000f8e18ff */
[----:B------:R-:W-:-:S05]  /*2810*/  @P0 VIADD R17, R16, 0x28 ;  /* 0x0000002810110836 */ /* 0x000fca0000000000 */
[----:B------:R-:W-:-:S04]  /*2820*/  @P0 PRMT R17, R12, 0x654, R17 ;  /* 0x000006540c110816 */ /* 0x000fc80000000011 */
[----:B------:R1:W-:Y:S01]  /*2830*/  @P0 SYNCS.ARRIVE.TRANS64.RED.A1T0 RZ, [R17+URZ], RZ ;  /* 0x000000ff11ff09a7 */ /* 0x0003e2000810043f */
[----:B------:R-:W-:-:S13]  /*2840*/  ISETP.GT.U32.AND P0, PT, R7, 0x1, PT ;  /* 0x000000010700780c */ /* 0x000fda0003f04070 */
[----:B-1----:R-:W-:Y:S05]  /*2850*/  @P0 BRA `(.L_x_36) ;  /* 0x0000000000040947 */ /* 0x002fea0003800000 */
[----:B------:R-:W-:Y:S01]  /*2860*/  BPT.TRAP 0x1 ;  /* 0x000000040000795c */ /* 0x000fe20000300000 */
.L_x_36:
[----:B------:R-:W-:Y:S01]  /*2870*/  SHF.L.U32 R16, R87, 0x1f, RZ ;  /* 0x0000001f57107819 */ /* 0x000fe200000006ff */
[----:B------:R-:W-:Y:S01]  /*2880*/  UIADD3 UR5, UR22, UR5, URZ ;  /* 0x0000000516057290 */ /* 0x000fe2000fffe03f */
[----:B------:R-:W1:Y:S01]  /*2890*/  LDC R31, c[0x0][0x288] ;  /* 0x0000a200ff1f7b82 */ /* 0x000e620000000800 */
[----:B------:R-:W-:Y:S01]  /*28a0*/  UISETP.GE.U32.AND UP1, UPT, UR22, 0x5, UPT ;  /* 0x000000051600788c */ /* 0x000fe2000bf26070 */
[----:B------:R-:W-:Y:S01]  /*28b0*/  IMAD.SHL.U32 R24, R20, 0x2, RZ ;  /* 0x0000000214187824 */ /* 0x000fe200078e00ff */
[----:B------:R-:W-:Y:S02]  /*28c0*/  UISETP.GT.U32.AND UP0, UPT, UR5, 0x4, UPT ;  /* 0x000000040500788c */ /* 0x000fe4000bf04070 */
[----:B------:R-:W-:Y:S02]  /*28d0*/  UIMAD.WIDE.U32 UR6, UR5, -0x33333333, URZ ;  /* 0xcccccccd050678a5 */ /* 0x000fe4000f8e003f */
[----:B------:R-:W-:Y:S01]  /*28e0*/  UISETP.LT.U32.AND UP0, UPT, UR22, 0x5, UP0 ;  /* 0x000000051600788c */ /* 0x000fe20008701070 */
[----:B------:R-:W4:Y:S01]  /*28f0*/  SYNCS.PHASECHK.TRANS64.TRYWAIT P0, [UR15+0x8], R16 ;  /* 0x00000810ff0075a7 */ /* 0x000f22000800014f */
[----:B------:R-:W-:Y:S01]  /*2900*/  USHF.R.U32.HI UR6, URZ, 0x2, UR7 ;  /* 0x000000023f067899 */ /* 0x000fe20008011607 */
[----:B------:R-:W-:Y:S01]  /*2910*/  SHF.R.S32.HI R25, RZ, 0x1f, R24 ;  /* 0x0000001fff197819 */ /* 0x000fe20000011418 */
[----:B------:R-:W-:-:S02]  /*2920*/  USEL UR8, URZ, 0x1, !UP0 ;  /* 0x000000013f087887 */ /* 0x000fc4000c000000 */
[----:B------:R-:W-:Y:S02]  /*2930*/  UIMAD UR5, UR6, -0x5, UR5 ;  /* 0xfffffffb060578a4 */ /* 0x000fe4000f8e0205 */
[----:B------:R-:W-:-:S04]  /*2940*/  ULOP3.LUT UR4, UR4, UR8, URZ, 0x3c, !UPT ;  /* 0x0000000804047292 */ /* 0x000fc8000f8e3c3f */
[----:B------:R-:W-:Y:S01]  /*2950*/  @UP1 ULOP3.LUT UR4, UR4, 0x1, UR6, 0x78, !UPT ;  /* 0x0000000104041892 */ /* 0x000fe2000f8e7806 */
[----:B-1--4-:R-:W-:Y:S11]  /*2960*/  @!P0 BRA `(.L_x_38) ;  /* 0x0000004000248947 */ /* 0x012ff60003800000 */
.L_x_133:
[----:B------:R-:W-:Y:S01]  /*2970*/  IMAD.SHL.U32 R33, R4, 0x40, RZ ;  /* 0x0000004004217824 */ /* 0x000fe200078e00ff */
[----:B------:R-:W-:Y:S01]  /*2980*/  ULDC UR8, c[0x0][0x284] ;  /* 0x0000a10000087ab9 */ /* 0x000fe20000000800 */
[----:B------:R-:W-:Y:S01]  /*2990*/  IMAD.SHL.U32 R4, R6, 0x40, RZ ;  /* 0x0000004006047824 */ /* 0x000fe200078e00ff */
[----:B------:R-:W-:Y:S01]  /*29a0*/  SHF.R.S32.HI R32, RZ, 0x1f, R5 ;  /* 0x0000001fff207819 */ /* 0x000fe20000011405 */
[----:B------:R-:W-:Y:S01]  /*29b0*/  ULDC.64 UR6, c[0x0][0x5d0] ;  /* 0x0001740000067ab9 */ /* 0x000fe20000000a00 */
[----:B------:R-:W-:Y:S01]  /*29c0*/  SHF.R.S32.HI R30, RZ, 0x1f, R33 ;  /* 0x0000001fff1e7819 */ /* 0x000fe20000011421 */
[----:B0-----:R-:W-:Y:S01]  /*29d0*/  IMAD.WIDE.U32 R16, R5, UR6, R24 ;  /* 0x0000000605107c25 */ /* 0x001fe2000f8e0018 */
[----:B------:R-:W-:-:S03]  /*29e0*/  ISETP.GE.AND P0, PT, R4, UR8, PT ;  /* 0x0000000804007c0c */ /* 0x000fc6000bf06270 */
[----:B------:R-:W-:Y:S01]  /*29f0*/  IMAD R18, R32, UR6, RZ ;  /* 0x0000000620127c24 */ /* 0x000fe2000f8e02ff */
[C---:B------:R-:W-:Y:S02]  /*2a00*/  ISETP.GE.OR P0, PT, R33.reuse, R31, P0 ;  /* 0x0000001f2100720c */ /* 0x040fe40000706670 */
[----:B------:R-:W-:Y:S01]  /*2a10*/  IADD3 R16, P1, R33, R16, RZ ;  /* 0x0000001021107210 */ /* 0x000fe20007f3e0ff */
[----:B------:R-:W-:-:S05]  /*2a20*/  IMAD R19, R5, UR7, R18 ;  /* 0x0000000705137c24 */ /* 0x000fca000f8e0212 */
[----:B------:R-:W-:-:S05]  /*2a30*/  IADD3.X R17, R30, R17, R19, P1, !PT ;  /* 0x000000111e117210 */ /* 0x000fca0000ffe413 */
[----:B------:R-:W-:Y:S05]  /*2a40*/  @P0 BRA `(.L_x_39) ;  /* 0x0000002400a80947 */ /* 0x000fea0003800000 */
[----:B------:R-:W0:Y:S01]  /*2a50*/  LDC.64 R26, c[0x0][0x5c8] ;  /* 0x00017200ff1a7b82 */ /* 0x000e220000000a00 */
[----:B------:R-:W-:Y:S01]  /*2a60*/  IMAD.WIDE R28, R6, 0x40, R10 ;  /* 0x00000040061c7825 */ /* 0x000fe200078e020a */
[----:B------:R-:W-:Y:S01]  /*2a70*/  ULDC.64 UR6, c[0x0][0x5c0] ;  /* 0x0001700000067ab9 */ /* 0x000fe20000000a00 */
[----:B------:R-:W-:Y:S02]  /*2a80*/  BSSY B0, `(.L_x_39) ;  /* 0x0000266000007945 */ /* 0x000fe40003800000 */
[-C--:B0-----:R-:W-:Y:S02]  /*2a90*/  IMAD R6, R29, R26.reuse, RZ ;  /* 0x0000001a1d067224 */ /* 0x081fe400078e02ff */
[----:B------:R-:W-:-:S04]  /*2aa0*/  IMAD.WIDE.U32 R16, R28, R26, R16 ;  /* 0x0000001a1c107225 */ /* 0x000fc800078e0010 */
[----:B------:R-:W-:Y:S01]  /*2ab0*/  IMAD R19, R28, R27, R6 ;  /* 0x0000001b1c137224 */ /* 0x000fe200078e0206 */
[----:B------:R-:W-:Y:S02]  /*2ac0*/  LEA R18, P0, R26, R16, 0x3 ;  /* 0x000000101a127211 */ /* 0x000fe400078018ff */
[----:B------:R-:W-:Y:S01]  /*2ad0*/  IADD3 R16, P1, R16, UR6, RZ ;  /* 0x0000000610107c10 */ /* 0x000fe2000ff3e0ff */
[----:B------:R-:W-:Y:S01]  /*2ae0*/  IMAD.IADD R19, R17, 0x1, R19 ;  /* 0x0000000111137824 */ /* 0x000fe200078e0213 */
[----:B------:R-:W-:-:S04]  /*2af0*/  IADD3 R18, P2, R18, UR6, RZ ;  /* 0x0000000612127c10 */ /* 0x000fc8000ff5e0ff */
[----:B------:R-:W-:Y:S01]  /*2b00*/  LEA.HI.X R6, R26, R19, R27, 0x3, P0 ;  /* 0x000000131a067211 */ /* 0x000fe200000f1c1b */
[----:B------:R-:W-:Y:S01]  /*2b10*/  IMAD R26, R20, -0x2, R31 ;  /* 0xfffffffe141a7824 */ /* 0x000fe200078e021f */
[----:B---3-5:R-:W-:Y:S02]  /*2b20*/  FSETP.NEU.AND P0, PT, R15, RZ, PT ;  /* 0x000000ff0f00720b */ /* 0x028fe40003f0d000 */
[----:B------:R-:W-:Y:S01]  /*2b30*/  IADD3.X R17, R19, UR7, RZ, P1, !PT ;  /* 0x0000000713117c10 */ /* 0x000fe20008ffe4ff */
[----:B------:R-:W-:Y:S01]  /*2b40*/  IMAD.IADD R26, R26, 0x1, -R33 ;  /* 0x000000011a1a7824 */ /* 0x000fe200078e0a21 */
[----:B------:R-:W-:Y:S01]  /*2b50*/  IADD3.X R19, R6, UR7, RZ, P2, !PT ;  /* 0x0000000706137c10 */ /* 0x000fe200097fe4ff */
[----:B------:R-:W-:-:S08]  /*2b60*/  IMAD.IADD R6, R21, 0x1, -R4 ;  /* 0x0000000115067824 */ /* 0x000fd000078e0a04 */
[----:B------:R-:W-:Y:S05]  /*2b70*/  @!P0 BRA `(.L_x_40) ;  /* 0x0000001c00188947 */ /* 0x000fea0003800000 */
[----:B------:R-:W-:Y:S01]  /*2b80*/  ULDC.64 UR6, c[0x0][0x5b8] ;  /* 0x00016e0000067ab9 */ /* 0x000fe20000000a00 */
[----:B------:R-:W-:Y:S01]  /*2b90*/  ULDC.64 UR8, c[0x0][0x5a8] ;  /* 0x00016a0000087ab9 */ /* 0x000fe20000000a00 */
[----:B------:R-:W-:Y:S01]  /*2ba0*/  IMAD.WIDE.U32 R24, R5, UR6, R24 ;  /* 0x0000000605187c25 */ /* 0x000fe2000f8e0018 */
[----:B------:R-:W-:Y:S03]  /*2bb0*/  BSSY B1, `(.L_x_41) ;  /* 0x0000010000017945 */ /* 0x000fe60003800000 */
[----:B------:R-:W-:Y:S01]  /*2bc0*/  IMAD R4, R32, UR6, RZ ;  /* 0x0000000620047c24 */ /* 0x000fe2000f8e02ff */
[----:B------:R-:W-:-:S03]  /*2bd0*/  IADD3 R24, P0, R33, R24, RZ ;  /* 0x0000001821187210 */ /* 0x000fc60007f1e0ff */
[----:B------:R-:W-:Y:S01]  /*2be0*/  IMAD R5, R5, UR7, R4 ;  /* 0x0000000705057c24 */ /* 0x000fe2000f8e0204 */
[----:B------:R-:W-:Y:S02]  /*2bf0*/  ULDC.64 UR6, c[0x0][0x5b0] ;  /* 0x00016c0000067ab9 */ /* 0x000fe40000000a00 */
[----:B------:R-:W-:Y:S02]  /*2c00*/  IMAD R27, R29, UR6, RZ ;  /* 0x000000061d1b7c24 */ /* 0x000fe4000f8e02ff */
[----:B------:R-:W-:Y:S02]  /*2c10*/  IADD3.X R25, R30, R25, R5, P0, !PT ;  /* 0x000000191e197210 */ /* 0x000fe400007fe405 */
[----:B------:R-:W-:Y:S01]  /*2c20*/  ISETP.GE.AND P0, PT, R26, 0x1, PT ;  /* 0x000000011a00780c */ /* 0x000fe20003f06270 */
[C---:B------:R-:W-:Y:S02]  /*2c30*/  IMAD R27, R28.reuse, UR7, R27 ;  /* 0x000000071c1b7c24 */ /* 0x040fe4000f8e021b */
[----:B------:R-:W-:Y:S01]  /*2c40*/  IMAD.WIDE.U32 R4, R28, UR6, R24 ;  /* 0x000000061c047c25 */ /* 0x000fe2000f8e0018 */
[----:B------:R-:W-:-:S02]  /*2c50*/  ISETP.LT.OR P3, PT, R6, 0x1, !P0 ;  /* 0x000000010600780c */ /* 0x000fc40004761670 */
[----:B------:R-:W-:-:S04]  /*2c60*/  IADD3 R4, P1, R4, UR8, RZ ;  /* 0x0000000804047c10 */ /* 0x000fc8000ff3e0ff */
[--C-:B------:R-:W-:Y:S02]  /*2c70*/  IADD3.X R5, R5, UR9, R27.reuse, P1, !PT ;  /* 0x0000000905057c10 */ /* 0x100fe40008ffe41b */
[----:B------:R-:W-:-:S05]  /*2c80*/  PRMT R27, RZ, 0x7610, R27 ;  /* 0x00007610ff1b7816 */ /* 0x000fca000000001b */
[----:B------:R-:W-:Y:S05]  /*2c90*/  @P3 BRA `(.L_x_42) ;  /* 0x0000000000043947 */ /* 0x000fea0003800000 */
[----:B------:R0:W5:Y:S02]  /*2ca0*/  LDG.E.U8 R27, desc[UR20][R4.64] ;  /* 0x00000014041b7981 */ /* 0x000164000c1e1100 */
.L_x_42:
[----:B------:R-:W-:Y:S05]  /*2cb0*/  BSYNC B1 ;  /* 0x0000000000017941 */ /* 0x000fea0003800000 */
.L_x_41:
[----:B-----5:R-:W-:Y:S01]  /*2cc0*/  LOP3.LUT R27, R27, 0xff, RZ, 0xc0, !PT ;  /* 0x000000ff1b1b7812 */ /* 0x020fe200078ec0ff */
[----:B------:R-:W-:Y:S01]  /*2cd0*/  BSSY B1, `(.L_x_43) ;  /* 0x000000c000017945 */ /* 0x000fe20003800000 */
[----:B------:R-:W-:Y:S02]  /*2ce0*/  ISETP.GE.AND P1, PT, R26, 0x2, PT ;  /* 0x000000021a00780c */ /* 0x000fe40003f26270 */
[----:B------:R-:W-:Y:S02]  /*2cf0*/  F2FP.F16.E5M2.UNPACK_B R27, R27 ;  /* 0x0000001bff1b723e */ /* 0x000fe400020004ff */
[----:B------:R-:W-:-:S03]  /*2d00*/  ISETP.LT.OR P2, PT, R6, 0x1, !P1 ;  /* 0x000000010600780c */ /* 0x000fc60004f41670 */
[----:B------:R-:W-:Y:S01]  /*2d10*/  HADD2.F32 R30, -RZ, R27.H0_H0 ;  /* 0x2000001bff1e7230 */ /* 0x000fe20000004100 */
[----:B------:R-:W-:-:S04]  /*2d20*/  PRMT R27, RZ, 0x7610, R27 ;  /* 0x00007610ff1b7816 */ /* 0x000fc8000000001b */
[----:B------:R-:W-:-:S04]  /*2d30*/  FMUL R30, R30, R15 ;  /* 0x0000000f1e1e7220 */ /* 0x000fc80000400000 */
[----:B--2---:R-:W-:-:S05]  /*2d40*/  FFMA R30, R85, R14, R30 ;  /* 0x0000000e551e7223 */ /* 0x004fca000000001e */
[----:B------:R-:W-:-:S05]  /*2d50*/  F2FP.SATFINITE.E5M2.F32.PACK_AB_MERGE_C R31, RZ, R30, RZ ;  /* 0x0000001eff1f723e */ /* 0x000fca00048060ff */
[----:B------:R1:W-:Y:S01]  /*2d60*/  @!P3 STG.E.U8 desc[UR20][R16.64], R31 ;  /* 0x0000001f1000b986 */ /* 0x0003e2000c101114 */
[----:B------:R-:W-:Y:S05]  /*2d70*/  @P2 BRA `(.L_x_44) ;  /* 0x0000000000042947 */ /* 0x000fea0003800000 */
[----:B------:R2:W5:Y:S02]  /*2d80*/  LDG.E.U8 R27, desc[UR20][R4.64+0x1] ;  /* 0x00000114041b7981 */ /* 0x000564000c1e1100 */
.L_x_44:
[----:B------:R-:W-:Y:S05]  /*2d90*/  BSYNC B1 ;  /* 0x0000000000017941 */ /* 0x000fea0003800000 */
.L_x_43:
[----:B-----5:R-:W-:Y:S01]  /*2da0*/  LOP3.LUT R27, R27, 0xff, RZ, 0xc0, !PT ;  /* 0x000000ff1b1b7812 */ /* 0x020fe200078ec0ff */
[----:B------:R-:W-:Y:S01]  /*2db0*/  BSSY B1, `(.L_x_45) ;  /* 0x0000012000017945 */ /* 0x000fe20003800000 */
[----:B-1----:R-:W-:Y:S02]  /*2dc0*/  IADD3 R31, P3, R28, 0x8, RZ ;  /* 0x000000081c1f7810 */ /* 0x002fe40007f7e0ff */
[----:B------:R-:W-:Y:S02]  /*2dd0*/  F2FP.F16.E5M2.UNPACK_B R27, R27 ;  /* 0x0000001bff1b723e */ /* 0x000fe400020004ff */
[----:B------:R-:W-:Y:S01]  /*2de0*/  ISETP.LT.OR P0, PT, R6, 0x9, !P0 ;  /* 0x000000090600780c */ /* 0x000fe20004701670 */
[----:B------:R-:W-:Y:S02]  /*2df0*/  IMAD.X R29, RZ, RZ, R29, P3 ;  /* 0x000000ffff1d7224 */ /* 0x000fe400018e061d */
[----:B------:R-:W-:Y:S02]  /*2e00*/  HADD2.F32 R28, -RZ, R27.H0_H0 ;  /* 0x2000001bff1c7230 */ /* 0x000fe40000004100 */
[----:B------:R-:W-:-:S04]  /*2e10*/  IMAD.WIDE.U32 R24, R31, UR6, R24 ;  /* 0x000000061f187c25 */ /* 0x000fc8000f8e0018 */
[----:B------:R-:W-:Y:S01]  /*2e20*/  FMUL R27, R28, R15 ;  /* 0x0000000f1c1b7220 */ /* 0x000fe20000400000 */
[----:B------:R-:W-:Y:S01]  /*2e30*/  IMAD R28, R29, UR6, RZ ;  /* 0x000000061d1c7c24 */ /* 0x000fe2000f8e02ff */
[----:B------:R-:W-:Y:S02]  /*2e40*/  IADD3 R24, P3, R24, UR8, RZ ;  /* 0x0000000818187c10 */ /* 0x000fe4000ff7e0ff */
[----:B------:R-:W-:Y:S01]  /*2e50*/  FFMA R27, R84, R14, R27 ;  /* 0x0000000e541b7223 */ /* 0x000fe2000000001b */
[----:B------:R-:W-:-:S04]  /*2e60*/  IMAD R31, R31, UR7, R28 ;  /* 0x000000071f1f7c24 */ /* 0x000fc8000f8e021c */
[----:B------:R-:W-:Y:S02]  /*2e70*/  F2FP.SATFINITE.E5M2.F32.PACK_AB_MERGE_C R29, RZ, R27, RZ ;  /* 0x0000001bff1d723e */ /* 0x000fe400048060ff */
[----:B------:R-:W-:Y:S02]  /*2e80*/  IADD3.X R25, R25, UR9, R31, P3, !PT ;  /* 0x0000000919197c10 */ /* 0x000fe40009ffe41f */
[----:B------:R-:W-:Y:S01]  /*2e90*/  PRMT R27, RZ, 0x7610, R27 ;  /* 0x00007610ff1b7816 */ /* 0x000fe2000000001b */
[----:B------:R1:W-:Y:S01]  /*2ea0*/  @!P2 STG.E.U8 desc[UR20][R16.64+0x1], R29 ;  /* 0x0000011d1000a986 */ /* 0x0003e2000c101114 */
[----:B------:R-:W-:Y:S05]  /*2eb0*/  @P0 BRA `(.L_x_46) ;  /* 0x0000000000040947 */ /* 0x000fea0003800000 */
[----:B------:R3:W5:Y:S02]  /*2ec0*/  LDG.E.U8 R27, desc[UR20][R24.64] ;  /* 0x00000014181b7981 */ /* 0x000764000c1e1100 */
.L_x_46:
[----:B------:R-:W-:Y:S05]  /*2ed0*/  BSYNC B1 ;  /* 0x0000000000017941 */ /* 0x000fea0003800000 */
.L_x_45:
[----:B-----5:R-:W-:Y:S01]  /*2ee0*/  LOP3.LUT R27, R27, 0xff, RZ, 0xc0, !PT ;  /* 0x000000ff1b1b7812 */ /* 0x020fe200078ec0ff */
[----:B------:R-:W-:Y:S01]  /*2ef0*/  BSSY B1, `(.L_x_47) ;  /* 0x000000b000017945 */ /* 0x000fe20003800000 */
[----:B------:R-:W-:Y:S02]  /*2f00*/  ISETP.LT.OR P1, PT, R6, 0x9, !P1 ;  /* 0x000000090600780c */ /* 0x000fe40004f21670 */
[----:B------:R-:W-:-:S05]  /*2f10*/  F2FP.F16.E5M2.UNPACK_B R27, R27 ;  /* 0x0000001bff1b723e */ /* 0x000fca00020004ff */
[----:B------:R-:W-:Y:S01]  /*2f20*/  HADD2.F32 R28, -RZ, R27.H0_H0 ;  /* 0x2000001bff1c7230 */ /* 0x000fe20000004100 */
[----:B------:R-:W-:-:S04]  /*2f30*/  PRMT R27, RZ, 0x7610, R27 ;  /* 0x00007610ff1b7816 */ /* 0x000fc8000000001b */
[----:B------:R-:W-:-:S04]  /*2f40*/  FMUL R28, R28, R15 ;  /* 0x0000000f1c1c7220 */ /* 0x000fc80000400000 */
[----:B------:R-:W-:-:S05]  /*2f50*/  FFMA R28, R83, R14, R28 ;  /* 0x0000000e531c7223 */ /* 0x000fca000000001c */
[----:B-1----:R-:W-:-:S05]  /*2f60*/  F2FP.SATFINITE.E5M2.F32.PACK_AB_MERGE_C R29, RZ, R28, RZ ;  /* 0x0000001cff1d723e */ /* 0x002fca00048060ff */
[----:B------:R1:W-:Y:S01]  /*2f70*/  @!P0 STG.E.U8 desc[UR20][R18.64], R29 ;  /* 0x0000001d12008986 */ /* 0x0003e2000c101114 */
[----:B------:R-:W-:Y:S05]  /*2f80*/  @P1 BRA `(.L_x_48) ;  /* 0x0000000000041947 */ /* 0x000fea0003800000 */
[----:B------:R4:W5:Y:S02]  /*2f90*/  LDG.E.U8 R27, desc[UR20][R24.64+0x1] ;  /* 0x00000114181b7981 */ /* 0x000964000c1e1100 */
.L_x_48:
[----:B------:R-:W-:Y:S05]  /*2fa0*/  BSYNC B1 ;  /* 0x0000000000017941 */ /* 0x000fea0003800000 */
.L_x_47:
[----:B-----5:R-:W-:Y:S01]  /*2fb0*/  LOP3.LUT R27, R27, 0xff, RZ, 0xc0, !PT ;  /* 0x000000ff1b1b7812 */ /* 0x020fe200078ec0ff */
[----:B------:R-:W-:Y:S01]  /*2fc0*/  BSSY B1, `(.L_x_49) ;  /* 0x000000c000017945 */ /* 0x000fe20003800000 */
[----:B------:R-:W-:Y:S02]  /*2fd0*/  ISETP.GE.AND P0, PT, R26, 0x9, PT ;  /* 0x000000091a00780c */ /* 0x000fe40003f06270 */
[----:B------:R-:W-:Y:S02]  /*2fe0*/  F2FP.F16.E5M2.UNPACK_B R27, R27 ;  /* 0x0000001bff1b723e */ /* 0x000fe400020004ff */
[----:B------:R-:W-:-:S03]  /*2ff0*/  ISETP.LT.OR P2, PT, R6, 0x1, !P0 ;  /* 0x000000010600780c */ /* 0x000fc60004741670 */
[----:B------:R-:W-:-:S05]  /*3000*/  HADD2.F32 R28, -RZ, R27.H0_H0 ;  /* 0x2000001bff1c7230 */ /* 0x000fca0000004100 */
[----:B------:R-:W-:-:S04]  /*3010*/  FMUL R27, R28, R15 ;  /* 0x0000000f1c1b7220 */ /* 0x000fc80000400000 */
[----:B------:R-:W-:-:S05]  /*3020*/  FFMA R27, R82, R14, R27 ;  /* 0x0000000e521b7223 */ /* 0x000fca000000001b */
[----:B-1----:R-:W-:Y:S02]  /*3030*/  F2FP.SATFINITE.E5M2.F32.PACK_AB_MERGE_C R29, RZ, R27, RZ ;  /* 0x0000001bff1d723e */ /* 0x002fe400048060ff */
[----:B------:R-:W-:-:S03]  /*3040*/  PRMT R27, RZ, 0x7610, R27 ;  /* 0x00007610ff1b7816 */ /* 0x000fc6000000001b */
[----:B------:R1:W-:Y:S01]  /*3050*/  @!P1 STG.E.U8 desc[UR20][R18.64+0x1], R29 ;  /* 0x0000011d12009986 */ /* 0x0003e2000c101114 */
[----:B------:R-:W-:Y:S05]  /*3060*/  @P2 BRA `(.L_x_50) ;  /* 0x0000000000042947 */ /* 0x000fea0003800000 */
[----:B------:R0:W5:Y:S02]  /*3070*/  LDG.E.U8 R27, desc[UR20][R4.64+0x8] ;  /* 0x00000814041b7981 */ /* 0x000164000c1e1100 */
.L_x_50:
[----:B------:R-:W-:Y:S05]  /*3080*/  BSYNC B1 ;  /* 0x0000000000017941 */ /* 0x000fea0003800000 */
.L_x_49:
        /* <DEDUP_REMOVED lines=13> */
.L_x_52:
[----:B------:R-:W-:Y:S05]  /*3160*/  BSYNC B1 ;  /* 0x0000000000017941 */ /* 0x000fea0003800000 */
.L_x_51:
[----:B-----5:R-:W-:Y:S01]  /*3170*/  LOP3.LUT R27, R27, 0xff, RZ, 0xc0, !PT ;  /* 0x000000ff1b1b7812 */ /* 0x020fe200078ec0ff */
[----:B------:R-:W-:Y:S01]  /*3180*/  BSSY B1, `(.L_x_53) ;  /* 0x000000b000017945 */ /* 0x000fe20003800000 */
[----:B------:R-:W-:Y:S02]  /*3190*/  ISETP.LT.OR P0, PT, R6, 0x9, !P0 ;  /* 0x000000090600780c */ /* 0x000fe40004701670 */
[----:B------:R-:W-:-:S05]  /*31a0*/  F2FP.F16.E5M2.UNPACK_B R27, R27 ;  /* 0x0000001bff1b723e */ /* 0x000fca00020004ff */
        /* <DEDUP_REMOVED lines=8> */
.L_x_54:
[----:B------:R-:W-:Y:S05]  /*3230*/  BSYNC B1 ;  /* 0x0000000000017941 */ /* 0x000fea0003800000 */
.L_x_53:
        /* <DEDUP_REMOVED lines=12> */
.L_x_56:
[----:B------:R-:W-:Y:S05]  /*3300*/  BSYNC B1 ;  /* 0x0000000000017941 */ /* 0x000fea0003800000 */
.L_x_55:
        /* <DEDUP_REMOVED lines=13> */
.L_x_58:
[----:B------:R-:W-:Y:S05]  /*33e0*/  BSYNC B1 ;  /* 0x0000000000017941 */ /* 0x000fea0003800000 */
.L_x_57:
        /* <DEDUP_REMOVED lines=13> */
.L_x_60:
[----:B------:R-:W-:Y:S05]  /*34c0*/  BSYNC B1 ;  /* 0x0000000000017941 */ /* 0x000fea0003800000 */
.L_x_59:
        /* <DEDUP_REMOVED lines=12> */
.L_x_62:
[----:B------:R-:W-:Y:S05]  /*3590*/  BSYNC B1 ;  /* 0x0000000000017941 */ /* 0x000fea0003800000 */
.L_x_61:
        /* <DEDUP_REMOVED lines=12> */
.L_x_64:
[----:B------:R-:W-:Y:S05]  /*3660*/  BSYNC B1 ;  /* 0x0000000000017941 */ /* 0x000fea0003800000 */
.L_x_63:
        /* <DEDUP_REMOVED lines=13> */
.L_x_66:
[----:B------:R-:W-:Y:S05]  /*3740*/  BSYNC B1 ;  /* 0x0000000000017941 */ /* 0x000fea0003800000 */
.L_x_65:
        /* <DEDUP_REMOVED lines=13> */
.L_x_68:
[----:B------:R-:W-:Y:S05]  /*3820*/  BSYNC B1 ;  /* 0x0000000000017941 */ /* 0x000fea0003800000 */
.L_x_67:
        /* <DEDUP_REMOVED lines=12> */
.L_x_70:
[----:B------:R-:W-:Y:S05]  /*38f0*/  BSYNC B1 ;  /* 0x0000000000017941 */ /* 0x000fea0003800000 */
.L_x_69:
        /* <DEDUP_REMOVED lines=12> */
.L_x_72:
[----:B------:R-:W-:Y:S05]  /*39c0*/  BSYNC B1 ;  /* 0x0000000000017941 */ /* 0x000fea0003800000 */
.L_x_71:
        /* <DEDUP_REMOVED lines=13> */
.L_x_74:
[----:B------:R-:W-:Y:S05]  /*3aa0*/  BSYNC B1 ;  /* 0x0000000000017941 */ /* 0x000fea0003800000 */
.L_x_73:
        /* <DEDUP_REMOVED lines=13> */
.L_x_76:
[----:B------:R-:W-:Y:S05]  /*3b80*/  BSYNC B1 ;  /* 0x0000000000017941 */ /* 0x000fea0003800000 */
.L_x_75:
        /* <DEDUP_REMOVED lines=12> */
.L_x_78:
[----:B------:R-:W-:Y:S05]  /*3c50*/  BSYNC B1 ;  /* 0x0000000000017941 */ /* 0x000fea0003800000 */
.L_x_77:
        /* <DEDUP_REMOVED lines=12> */
.L_x_80:
[----:B------:R-:W-:Y:S05]  /*3d20*/  BSYNC B1 ;  /* 0x0000000000017941 */ /* 0x000fea0003800000 */
.L_x_79:
        /* <DEDUP_REMOVED lines=13> */
.L_x_82:
[----:B------:R-:W-:Y:S05]  /*3e00*/  BSYNC B1 ;  /* 0x0000000000017941 */ /* 0x000fea0003800000 */
.L_x_81:
        /* <DEDUP_REMOVED lines=13> */
.L_x_84:
[----:B------:R-:W-:Y:S05]  /*3ee0*/  BSYNC B1 ;  /* 0x0000000000017941 */ /* 0x000fea0003800000 */
.L_x_83:
        /* <DEDUP_REMOVED lines=12> */
.L_x_86:
[----:B------:R-:W-:Y:S05]  /*3fb0*/  BSYNC B1 ;  /* 0x0000000000017941 */ /* 0x000fea0003800000 */
.L_x_85:
        /* <DEDUP_REMOVED lines=12> */
.L_x_88:
[----:B------:R-:W-:Y:S05]  /*4080*/  BSYNC B1 ;  /* 0x0000000000017941 */ /* 0x000fea0003800000 */
.L_x_87:
        /* <DEDUP_REMOVED lines=13> */
.L_x_90:
[----:B------:R-:W-:Y:S05]  /*4160*/  BSYNC B1 ;  /* 0x0000000000017941 */ /* 0x000fea0003800000 */
.L_x_89:
        /* <DEDUP_REMOVED lines=13> */
.L_x_92:
[----:B------:R-:W-:Y:S05]  /*4240*/  BSYNC B1 ;  /* 0x0000000000017941 */ /* 0x000fea0003800000 */
.L_x_91:
        /* <DEDUP_REMOVED lines=12> */
.L_x_94:
[----:B------:R-:W-:Y:S05]  /*4310*/  BSYNC B1 ;  /* 0x0000000000017941 */ /* 0x000fea0003800000 */
.L_x_93:
        /* <DEDUP_REMOVED lines=12> */
.L_x_96:
[----:B------:R-:W-:Y:S05]  /*43e0*/  BSYNC B1 ;  /* 0x0000000000017941 */ /* 0x000fea0003800000 */
.L_x_95:
        /* <DEDUP_REMOVED lines=13> */
.L_x_98:
[----:B------:R-:W-:Y:S05]  /*44c0*/  BSYNC B1 ;  /* 0x0000000000017941 */ /* 0x000fea0003800000 */
.L_x_97:
[----:B-----5:R-:W-:Y:S01]  /*44d0*/  LOP3.LUT R27, R27, 0xff, RZ, 0xc0, !PT ;  /* 0x000000ff1b1b7812 */ /* 0x020fe200078ec0ff */
[----:B------:R-:W-:Y:S01]  /*44e0*/  BSSY B1, `(.L_x_99) ;  /* 0x000000c000017945 */ /* 0x000fe20003800000 */
[----:B------:R-:W-:Y:S02]  /*44f0*/  ISETP.GE.AND P1, PT, R26, 0x3a, PT ;  /* 0x0000003a1a00780c */ /* 0x000fe40003f26270 */
[----:B------:R-:W-:Y:S02]  /*4500*/  F2FP.F16.E5M2.UNPACK_B R27, R27 ;  /* 0x0000001bff1b723e */ /* 0x000fe400020004ff */
[----:B------:R-:W-:Y:S02]  /*4510*/  ISETP.LT.OR P3, PT, R6, 0x1, !P1 ;  /* 0x000000010600780c */ /* 0x000fe40004f61670 */
[----:B------:R-:W-:Y:S01]  /*4520*/  PRMT R26, RZ, 0x7610, R26 ;  /* 0x00007610ff1a7816 */ /* 0x000fe2000000001a */
[----:B------:R-:W-:-:S05]  /*4530*/  HADD2.F32 R28, -RZ, R27.H0_H0 ;  /* 0x2000001bff1c7230 */ /* 0x000fca0000004100 */
[----:B------:R-:W-:-:S04]  /*4540*/  FMUL R28, R28, R15 ;  /* 0x0000000f1c1c7220 */ /* 0x000fc80000400000 */
[----:B------:R-:W-:-:S05]  /*4550*/  FFMA R28, R57, R14, R28 ;  /* 0x0000000e391c7223 */ /* 0x000fca000000001c */
[----:B------:R-:W-:-:S05]  /*4560*/  F2FP.SATFINITE.E5M2.F32.PACK_AB_MERGE_C R27, RZ, R28, RZ ;  /* 0x0000001cff1b723e */ /* 0x000fca00048060ff */
[----:B------:R0:W-:Y:S01]  /*4570*/  @!P2 STG.E.U8 desc[UR20][R16.64+0x38], R27 ;  /* 0x0000381b1000a986 */ /* 0x0001e2000c101114 */
[----:B------:R-:W-:Y:S05]  /*4580*/  @P3 BRA `(.L_x_100) ;  /* 0x0000000000043947 */ /* 0x000fea0003800000 */
[----:B------:R0:W5:Y:S02]  /*4590*/  LDG.E.U8 R26, desc[UR20][R4.64+0x39] ;  /* 0x00003914041a7981 */ /* 0x000164000c1e1100 */
.L_x_100:
[----:B------:R-:W-:Y:S05]  /*45a0*/  BSYNC B1 ;  /* 0x0000000000017941 */ /* 0x000fea0003800000 */
.L_x_99:
[----:B-----5:R-:W-:Y:S01]  /*45b0*/  LOP3.LUT R26, R26, 0xff, RZ, 0xc0, !PT ;  /* 0x000000ff1a1a7812 */ /* 0x020fe200078ec0ff */
[----:B------:R-:W-:Y:S01]  /*45c0*/  BSSY B1, `(.L_x_101) ;  /* 0x000000b000017945 */ /* 0x000fe20003800000 */
[----:B------:R-:W-:Y:S02]  /*45d0*/  ISETP.LT.OR P0, PT, R6, 0x9, !P0 ;  /* 0x000000090600780c */ /* 0x000fe40004701670 */
[----:B------:R-:W-:Y:S02]  /*45e0*/  F2FP.F16.E5M2.UNPACK_B R26, R26 ;  /* 0x0000001aff1a723e */ /* 0x000fe400020004ff */
[----:B0-2---:R-:W-:-:S03]  /*45f0*/  PRMT R4, RZ, 0x7610, R4 ;  /* 0x00007610ff047816 */ /* 0x005fc60000000004 */
[----:B------:R-:W-:-:S05]  /*4600*/  HADD2.F32 R26, -RZ, R26.H0_H0 ;  /* 0x2000001aff1a7230 */ /* 0x000fca0000004100 */
[----:B------:R-:W-:-:S04]  /*4610*/  FMUL R5, R26, R15 ;  /* 0x0000000f1a057220 */ /* 0x000fc80000400000 */
[----:B------:R-:W-:-:S05]  /*4620*/  FFMA R5, R56, R14, R5 ;  /* 0x0000000e38057223 */ /* 0x000fca0000000005 */
[----:B------:R-:W-:-:S05]  /*4630*/  F2FP.SATFINITE.E5M2.F32.PACK_AB_MERGE_C R5, RZ, R5, RZ ;  /* 0x00000005ff05723e */ /* 0x000fca00048060ff */
[----:B------:R0:W-:Y:S01]  /*4640*/  @!P3 STG.E.U8 desc[UR20][R16.64+0x39], R5 ;  /* 0x000039051000b986 */ /* 0x0001e2000c101114 */
[----:B------:R-:W-:Y:S05]  /*4650*/  @P0 BRA `(.L_x_102) ;  /* 0x0000000000040947 */ /* 0x000fea0003800000 */
[----:B------:R2:W5:Y:S02]  /*4660*/  LDG.E.U8 R4, desc[UR20][R24.64+0x38] ;  /* 0x0000381418047981 */ /* 0x000564000c1e1100 */
.L_x_102:
[----:B------:R-:W-:Y:S05]  /*4670*/  BSYNC B1 ;  /* 0x0000000000017941 */ /* 0x000fea0003800000 */
.L_x_101:
[----:B-----5:R-:W-:Y:S01]  /*4680*/  LOP3.LUT R4, R4, 0xff, RZ, 0xc0, !PT ;  /* 0x000000ff04047812 */ /* 0x020fe200078ec0ff */
[----:B------:R-:W-:Y:S01]  /*4690*/  BSSY B1, `(.L_x_103) ;  /* 0x000000b000017945 */ /* 0x000fe20003800000 */
[----:B------:R-:W-:Y:S02]  /*46a0*/  ISETP.LT.OR P1, PT, R6, 0x9, !P1 ;  /* 0x000000090600780c */ /* 0x000fe40004f21670 */
[----:B------:R-:W-:-:S05]  /*46b0*/  F2FP.F16.E5M2.UNPACK_B R4, R4 ;  /* 0x00000004ff04723e */ /* 0x000fca00020004ff */
[----:B------:R-:W-:-:S05]  /*46c0*/  HADD2.F32 R4, -RZ, R4.H0_H0 ;  /* 0x20000004ff047230 */ /* 0x000fca0000004100 */
[----:B------:R-:W-:-:S04]  /*46d0*/  FMUL R4, R4, R15 ;  /* 0x0000000f04047220 */ /* 0x000fc80000400000 */
[----:B------:R-:W-:-:S05]  /*46e0*/  FFMA R4, R23, R14, R4 ;  /* 0x0000000e17047223 */ /* 0x000fca0000000004 */
[----:B0-----:R-:W-:Y:S02]  /*46f0*/  F2FP.SATFINITE.E5M2.F32.PACK_AB_MERGE_C R5, RZ, R4, RZ ;  /* 0x00000004ff05723e */ /* 0x001fe400048060ff */
[----:B------:R-:W-:-:S03]  /*4700*/  PRMT R4, RZ, 0x7610, R4 ;  /* 0x00007610ff047816 */ /* 0x000fc60000000004 */
[----:B------:R0:W-:Y:S01]  /*4710*/  @!P0 STG.E.U8 desc[UR20][R18.64+0x38], R5 ;  /* 0x0000380512008986 */ /* 0x0001e2000c101114 */
[----:B------:R-:W-:Y:S05]  /*4720*/  @P1 BRA `(.L_x_104) ;  /* 0x0000000000041947 */ /* 0x000fea0003800000 */
[----:B------:R0:W5:Y:S02]  /*4730*/  LDG.E.U8 R4, desc[UR20][R24.64+0x39] ;  /* 0x0000391418047981 */ /* 0x000164000c1e1100 */
.L_x_104:
[----:B------:R-:W-:Y:S05]  /*4740*/  BSYNC B1 ;  /* 0x0000000000017941 */ /* 0x000fea0003800000 */
.L_x_103:
[----:B------:R-:W-:Y:S05]  /*4750*/  @P1 BRA `(.L_x_105) ;  /* 0x0000000800601947 */ /* 0x000fea0003800000 */
[----:B-----5:R-:W-:-:S04]  /*4760*/  LOP3.LUT R4, R4, 0xff, RZ, 0xc0, !PT ;  /* 0x000000ff04047812 */ /* 0x020fc800078ec0ff */
[----:B------:R-:W-:-:S05]  /*4770*/  F2FP.F16.E5M2.UNPACK_B R4, R4 ;  /* 0x00000004ff04723e */ /* 0x000fca00020004ff */
[----:B------:R-:W-:-:S05]  /*4780*/  HADD2.F32 R4, -RZ, R4.H0_H0 ;  /* 0x20000004ff047230 */ /* 0x000fca0000004100 */
[----:B0-----:R-:W-:-:S04]  /*4790*/  FMUL R5, R4, R15 ;  /* 0x0000000f04057220 */ /* 0x001fc80000400000 */
[----:B------:R-:W-:-:S05]  /*47a0*/  FFMA R5, R22, R14, R5 ;  /* 0x0000000e16057223 */ /* 0x000fca0000000005 */
[----:B------:R-:W-:-:S05]  /*47b0*/  F2FP.SATFINITE.E5M2.F32.PACK_AB_MERGE_C R5, RZ, R5, RZ ;  /* 0x00000005ff05723e */ /* 0x000fca00048060ff */
[----:B------:R0:W-:Y:S01]  /*47c0*/  STG.E.U8 desc[UR20][R18.64+0x39], R5 ;  /* 0x0000390512007986 */ /* 0x0001e2000c101114 */
[----:B------:R-:W-:Y:S05]  /*47d0*/  BRA `(.L_x_105) ;  /* 0x0000000800407947 */ /* 0x000fea0003800000 */
.L_x_40:
[C---:B------:R-:W-:Y:S01]  /*47e0*/  ISETP.GE.AND P3, PT, R26.reuse, 0x1, PT ;  /* 0x000000011a00780c */ /* 0x040fe20003f66270 */
[-C--:B--2---:R-:W-:Y:S01]  /*47f0*/  FMUL R85, R85, R14.reuse ;  /* 0x0000000e55557220 */ /* 0x084fe20000400000 */
[----:B------:R-:W-:Y:S01]  /*4800*/  ISETP.GE.AND P0, PT, R26, 0x2, PT ;  /* 0x000000021a00780c */ /* 0x000fe20003f06270 */
[-C--:B------:R-:W-:Y:S01]  /*4810*/  FMUL R84, R84, R14.reuse ;  /* 0x0000000e54547220 */ /* 0x080fe20000400000 */
[C---:B------:R-:W-:Y:S01]  /*4820*/  ISETP.LT.OR P1, PT, R6.reuse, 0x1, !P3 ;  /* 0x000000010600780c */ /* 0x040fe20005f21670 */
[-C--:B------:R-:W-:Y:S01]  /*4830*/  FMUL R83, R83, R14.reuse ;  /* 0x0000000e53537220 */ /* 0x080fe20000400000 */
[----:B------:R-:W-:Y:S01]  /*4840*/  ISETP.LT.OR P2, PT, R6, 0x1, !P0 ;  /* 0x000000010600780c */ /* 0x000fe20004741670 */
[-C--:B------:R-:W-:Y:S01]  /*4850*/  FMUL R82, R82, R14.reuse ;  /* 0x0000000e52527220 */ /* 0x080fe20000400000 */
[----:B------:R-:W-:Y:S01]  /*4860*/  ISETP.LT.OR P3, PT, R6, 0x9, !P3 ;  /* 0x000000090600780c */ /* 0x000fe20005f61670 */
[-C--:B------:R-:W-:Y:S01]  /*4870*/  FMUL R81, R81, R14.reuse ;  /* 0x0000000e51517220 */ /* 0x080fe20000400000 */
[----:B------:R-:W-:Y:S01]  /*4880*/  F2FP.SATFINITE.E5M2.F32.PACK_AB_MERGE_C R85, RZ, R85, RZ ;  /* 0x00000055ff55723e */ /* 0x000fe200048060ff */
[----:B------:R-:W-:Y:S01]  /*4890*/  FMUL R80, R80, R14 ;  /* 0x0000000e50507220 */ /* 0x000fe20000400000 */
[----:B------:R-:W-:Y:S01]  /*48a0*/  F2FP.SATFINITE.E5M2.F32.PACK_AB_MERGE_C R5, RZ, R84, RZ ;  /* 0x00000054ff05723e */ /* 0x000fe200048060ff */
[-C--:B------:R-:W-:Y:S01]  /*48b0*/  FMUL R79, R79, R14.reuse ;  /* 0x0000000e4f4f7220 */ /* 0x080fe20000400000 */
[----:B------:R-:W-:Y:S01]  /*48c0*/  F2FP.SATFINITE.E5M2.F32.PACK_AB_MERGE_C R83, RZ, R83, RZ ;  /* 0x00000053ff53723e */ /* 0x000fe200048060ff */
[-C--:B------:R-:W-:Y:S01]  /*48d0*/  FMUL R78, R78, R14.reuse ;  /* 0x0000000e4e4e7220 */ /* 0x080fe20000400000 */
[----:B------:R-:W-:Y:S01]  /*48e0*/  ISETP.LT.OR P0, PT, R6, 0x9, !P0 ;  /* 0x000000090600780c */ /* 0x000fe20004701670 */
[----:B------:R-:W-:Y:S01]  /*48f0*/  @!P1 STG.E.U8 desc[UR20][R16.64], R85 ;  /* 0x0000005510009986 */ /* 0x000fe2000c101114 */
[C---:B------:R-:W-:Y:S01]  /*4900*/  ISETP.GE.AND P1, PT, R26.reuse, 0x9, PT ;  /* 0x000000091a00780c */ /* 0x040fe20003f26270 */
[-C--:B------:R-:W-:Y:S01]  /*4910*/  FMUL R77, R77, R14.reuse ;  /* 0x0000000e4d4d7220 */ /* 0x080fe20000400000 */
[----:B------:R-:W-:Y:S01]  /*4920*/  F2FP.SATFINITE.E5M2.F32.PACK_AB_MERGE_C R81, RZ, R81, RZ ;  /* 0x00000051ff51723e */ /* 0x000fe200048060ff */
[----:B------:R0:W-:Y:S01]  /*4930*/  @!P2 STG.E.U8 desc[UR20][R16.64+0x1], R5 ;  /* 0x000001051000a986 */ /* 0x0001e2000c101114 */
[----:B------:R-:W-:Y:S01]  /*4940*/  ISETP.GE.AND P2, PT, R26, 0xa, PT ;  /* 0x0000000a1a00780c */ /* 0x000fe20003f46270 */
[----:B------:R-:W-:Y:S01]  /*4950*/  FMUL R76, R76, R14 ;  /* 0x0000000e4c4c7220 */ /* 0x000fe20000400000 */
[----:B------:R-:W-:Y:S01]  /*4960*/  F2FP.SATFINITE.E5M2.F32.PACK_AB_MERGE_C R25, RZ, R80, RZ ;  /* 0x00000050ff19723e */ /* 0x000fe200048060ff */
[----:B------:R-:W-:Y:S01]  /*4970*/  @!P3 STG.E.U8 desc[UR20][R18.64], R83 ;  /* 0x000000531200b986 */ /* 0x000fe2000c101114 */
[----:B------:R-:W-:Y:S01]  /*4980*/  ISETP.LT.OR P3, PT, R6, 0x1, !P1 ;  /* 0x000000010600780c */ /* 0x000fe20004f61670 */
[-C--:B------:R-:W-:Y:S01]  /*4990*/  FMUL R74, R74, R14.reuse ;  /* 0x0000000e4a4a7220 */ /* 0x080fe20000400000 */
[C---:B------:R-:W-:Y:S01]  /*49a0*/  ISETP.LT.OR P5, PT, R6.reuse, 0x1, !P2 ;  /* 0x000000010600780c */ /* 0x040fe200057a1670 */
[-C--:B------:R-:W-:Y:S01]  /*49b0*/  FMUL R75, R75, R14.reuse ;  /* 0x0000000e4b4b7220 */ /* 0x080fe20000400000 */
[----:B------:R-:W-:Y:S01]  /*49c0*/  ISETP.LT.OR P1, PT, R6, 0x9, !P1 ;  /* 0x000000090600780c */ /* 0x000fe20004f21670 */
[-C--:B------:R-:W-:Y:S01]  /*49d0*/  FMUL R73, R73, R14.reuse ;  /* 0x0000000e49497220 */ /* 0x080fe20000400000 */
[----:B------:R-:W-:Y:S01]  /*49e0*/  F2FP.SATFINITE.E5M2.F32.PACK_AB_MERGE_C R79, RZ, R79, RZ ;  /* 0x0000004fff4f723e */ /* 0x000fe200048060ff */
[----:B------:R-:W-:Y:S01]  /*49f0*/  FMUL R72, R72, R14 ;  /* 0x0000000e48487220 */ /* 0x000fe20000400000 */
[----:B0-----:R-:W-:Y:S01]  /*4a00*/  F2FP.SATFINITE.E5M2.F32.PACK_AB_MERGE_C R5, RZ, R82, RZ ;  /* 0x00000052ff05723e */ /* 0x001fe200048060ff */
[-C--:B------:R-:W-:Y:S01]  /*4a10*/  FMUL R70, R70, R14.reuse ;  /* 0x0000000e46467220 */ /* 0x080fe20000400000 */
[----:B------:R-:W-:Y:S01]  /*4a20*/  ISETP.LT.OR P2, PT, R6, 0x9, !P2 ;  /* 0x000000090600780c */ /* 0x000fe20005741670 */
[----:B------:R-:W-:Y:S01]  /*4a30*/  FMUL R71, R71, R14 ;  /* 0x0000000e47477220 */ /* 0x000fe20000400000 */
[----:B------:R-:W-:Y:S01]  /*4a40*/  F2FP.SATFINITE.E5M2.F32.PACK_AB_MERGE_C R27, RZ, R78, RZ ;  /* 0x0000004eff1b723e */ /* 0x000fe200048060ff */
[----:B------:R0:W-:Y:S01]  /*4a50*/  @!P0 STG.E.U8 desc[UR20][R18.64+0x1], R5 ;  /* 0x0000010512008986 */ /* 0x0001e2000c101114 */
[C---:B------:R-:W-:Y:S01]  /*4a60*/  ISETP.GE.AND P0, PT, R26.reuse, 0x11, PT ;  /* 0x000000111a00780c */ /* 0x040fe20003f06270 */
[-C--:B------:R-:W-:Y:S01]  /*4a70*/  FMUL R69, R69, R14.reuse ;  /* 0x0000000e45457220 */ /* 0x080fe20000400000 */
[----:B------:R-:W-:Y:S01]  /*4a80*/  F2FP.SATFINITE.E5M2.F32.PACK_AB_MERGE_C R77, RZ, R77, RZ ;  /* 0x0000004dff4d723e */ /* 0x000fe200048060ff */
[----:B------:R-:W-:Y:S01]  /*4a90*/  @!P3 STG.E.U8 desc[UR20][R16.64+0x8], R81 ;  /* 0x000008511000b986 */ /* 0x000fe2000c101114 */
[----:B------:R-:W-:Y:S01]  /*4aa0*/  ISETP.GE.AND P3, PT, R26, 0x12, PT ;  /* 0x000000121a00780c */ /* 0x000fe20003f66270 */
[-C--:B------:R-:W-:Y:S01]  /*4ab0*/  FMUL R68, R68, R14.reuse ;  /* 0x0000000e44447220 */ /* 0x080fe20000400000 */
[----:B------:R-:W-:Y:S01]  /*4ac0*/  F2FP.SATFINITE.E5M2.F32.PACK_AB_MERGE_C R75, RZ, R75, RZ ;  /* 0x0000004bff4b723e */ /* 0x000fe200048060ff */
[----:B------:R1:W-:Y:S01]  /*4ad0*/  @!P5 STG.E.U8 desc[UR20][R16.64+0x9], R25 ;  /* 0x000009191000d986 */ /* 0x0003e2000c101114 */
[C---:B------:R-:W-:Y:S01]  /*4ae0*/  ISETP.LT.OR P5, PT, R6.reuse, 0x1, !P3 ;  /* 0x000000010600780c */ /* 0x040fe20005fa1670 */
[-C--:B------:R-:W-:Y:S01]  /*4af0*/  FMUL R67, R67, R14.reuse ;  /* 0x0000000e43437220 */ /* 0x080fe20000400000 */
[C---:B------:R-:W-:Y:S01]  /*4b00*/  ISETP.LT.OR P3, PT, R6.reuse, 0x9, !P3 ;  /* 0x000000090600780c */ /* 0x040fe20005f61670 */
[----:B------:R-:W-:Y:S01]  /*4b10*/  @!P1 STG.E.U8 desc[UR20][R18.64+0x8], R79 ;  /* 0x0000084f12009986 */ /* 0x000fe2000c101114 */
[----:B------:R-:W-:Y:S01]  /*4b20*/  ISETP.LT.OR P1, PT, R6, 0x1, !P0 ;  /* 0x000000010600780c */ /* 0x000fe20004721670 */
[----:B------:R-:W-:Y:S01]  /*4b30*/  FMUL R66, R66, R14 ;  /* 0x0000000e42427220 */ /* 0x000fe20000400000 */
[----:B0-----:R-:W-:Y:S01]  /*4b40*/  F2FP.SATFINITE.E5M2.F32.PACK_AB_MERGE_C R5, RZ, R76, RZ ;  /* 0x0000004cff05723e */ /* 0x001fe200048060ff */
[----:B------:R-:W-:Y:S01]  /*4b50*/  @!P2 STG.E.U8 desc[UR20][R18.64+0x9], R27 ;  /* 0x0000091b1200a986 */ /* 0x000fe2000c101114 */
[----:B------:R-:W-:Y:S01]  /*4b60*/  ISETP.GE.AND P2, PT, R26, 0x19, PT ;  /* 0x000000191a00780c */ /* 0x000fe20003f46270 */
[-C--:B------:R-:W-:Y:S01]  /*4b70*/  FMUL R65, R65, R14.reuse ;  /* 0x0000000e41417220 */ /* 0x080fe20000400000 */
[----:B------:R-:W-:Y:S01]  /*4b80*/  ISETP.LT.OR P0, PT, R6, 0x9, !P0 ;  /* 0x000000090600780c */ /* 0x000fe20004701670 */
[----:B------:R-:W-:Y:S01]  /*4b90*/  FMUL R64, R64, R14 ;  /* 0x0000000e40407220 */ /* 0x000fe20000400000 */
[----:B------:R-:W-:Y:S01]  /*4ba0*/  ISETP.LT.OR P6, PT, R6, 0x1, !P2 ;  /* 0x000000010600780c */ /* 0x000fe200057c1670 */
[----:B------:R0:W-:Y:S01]  /*4bb0*/  @!P5 STG.E.U8 desc[UR20][R16.64+0x11], R5 ;  /* 0x000011051000d986 */ /* 0x0001e2000c101114 */
[----:B-1----:R-:W-:Y:S01]  /*4bc0*/  F2FP.SATFINITE.E5M2.F32.PACK_AB_MERGE_C R25, RZ, R74, RZ ;  /* 0x0000004aff19723e */ /* 0x002fe200048060ff */
[-C--:B------:R-:W-:Y:S01]  /*4bd0*/  FMUL R62, R62, R14.reuse ;  /* 0x0000000e3e3e7220 */ /* 0x080fe20000400000 */
[----:B------:R-:W-:Y:S01]  /*4be0*/  F2FP.SATFINITE.E5M2.F32.PACK_AB_MERGE_C R73, RZ, R73, RZ ;  /* 0x00000049ff49723e */ /* 0x000fe200048060ff */
[----:B------:R-:W-:Y:S01]  /*4bf0*/  @!P1 STG.E.U8 desc[UR20][R16.64+0x10], R77 ;  /* 0x0000104d10009986 */ /* 0x000fe2000c101114 */
[----:B------:R-:W-:Y:S01]  /*4c00*/  ISETP.GE.AND P1, PT, R26, 0x1a, PT ;  /* 0x0000001a1a00780c */ /* 0x000fe20003f26270 */
[-C--:B------:R-:W-:Y:S01]  /*4c10*/  FMUL R63, R63, R14.reuse ;  /* 0x0000000e3f3f7220 */ /* 0x080fe20000400000 */
[C---:B------:R-:W-:Y:S01]  /*4c20*/  ISETP.LT.OR P2, PT, R6.reuse, 0x9, !P2 ;  /* 0x000000090600780c */ /* 0x040fe20005741670 */
[----:B------:R1:W-:Y:S01]  /*4c30*/  @!P3 STG.E.U8 desc[UR20][R18.64+0x11], R25 ;  /* 0x000011191200b986 */ /* 0x0003e2000c101114 */
[C---:B------:R-:W-:Y:S01]  /*4c40*/  ISETP.LT.OR P5, PT, R6.reuse, 0x1, !P1 ;  /* 0x000000010600780c */ /* 0x040fe20004fa1670 */
[----:B------:R-:W-:Y:S01]  /*4c50*/  FMUL R61, R61, R14 ;  /* 0x0000000e3d3d7220 */ /* 0x000fe20000400000 */
[----:B------:R-:W-:Y:S01]  /*4c60*/  ISETP.LT.OR P3, PT, R6, 0x9, !P1 ;  /* 0x000000090600780c */ /* 0x000fe20004f61670 */
[----:B------:R-:W-:Y:S01]  /*4c70*/  @!P0 STG.E.U8 desc[UR20][R18.64+0x10], R75 ;  /* 0x0000104b12008986 */ /* 0x000fe2000c101114 */
[----:B0-----:R-:W-:Y:S01]  /*4c80*/  F2FP.SATFINITE.E5M2.F32.PACK_AB_MERGE_C R5, RZ, R72, RZ ;  /* 0x00000048ff05723e */ /* 0x001fe200048060ff */
[-C--:B------:R-:W-:Y:S01]  /*4c90*/  FMUL R60, R60, R14.reuse ;  /* 0x0000000e3c3c7220 */ /* 0x080fe20000400000 */
[C---:B------:R-:W-:Y:S01]  /*4ca0*/  ISETP.GE.AND P0, PT, R26.reuse, 0x21, PT ;  /* 0x000000211a00780c */ /* 0x040fe20003f06270 */
[----:B------:R-:W-:Y:S01]  /*4cb0*/  @!P6 STG.E.U8 desc[UR20][R16.64+0x18], R73 ;  /* 0x000018491000e986 */ /* 0x000fe2000c101114 */
[----:B------:R-:W-:Y:S01]  /*4cc0*/  ISETP.GE.AND P1, PT, R26, 0x22, PT ;  /* 0x000000221a00780c */ /* 0x000fe20003f26270 */
[-C--:B------:R-:W-:Y:S01]  /*4cd0*/  FMUL R59, R59, R14.reuse ;  /* 0x0000000e3b3b7220 */ /* 0x080fe20000400000 */
[----:B------:R-:W-:Y:S01]  /*4ce0*/  ISETP.LT.OR P6, PT, R6, 0x1, !P0 ;  /* 0x000000010600780c */ /* 0x000fe200047c1670 */
[----:B------:R-:W-:Y:S01]  /*4cf0*/  FMUL R58, R58, R14 ;  /* 0x0000000e3a3a7220 */ /* 0x000fe20000400000 */
[----:B-1----:R-:W-:Y:S01]  /*4d00*/  F2FP.SATFINITE.E5M2.F32.PACK_AB_MERGE_C R25, RZ, R70, RZ ;  /* 0x00000046ff19723e */ /* 0x002fe200048060ff */
[----:B------:R0:W-:Y:S01]  /*4d10*/  @!P5 STG.E.U8 desc[UR20][R16.64+0x19], R5 ;  /* 0x000019051000d986 */ /* 0x0001e2000c101114 */
[----:B------:R-:W-:Y:S01]  /*4d20*/  ISETP.LT.OR P5, PT, R6, 0x1, !P1 ;  /* 0x000000010600780c */ /* 0x000fe20004fa1670 */
[-C--:B------:R-:W-:Y:S01]  /*4d30*/  FMUL R57, R57, R14.reuse ;  /* 0x0000000e39397220 */ /* 0x080fe20000400000 */
[----:B------:R-:W-:Y:S01]  /*4d40*/  F2FP.SATFINITE.E5M2.F32.PACK_AB_MERGE_C R71, RZ, R71, RZ ;  /* 0x00000047ff47723e */ /* 0x000fe200048060ff */
[----:B------:R1:W-:Y:S01]  /*4d50*/  @!P3 STG.E.U8 desc[UR20][R18.64+0x19], R25 ;  /* 0x000019191200b986 */ /* 0x0003e2000c101114 */
[----:B------:R-:W-:Y:S01]  /*4d60*/  F2FP.SATFINITE.E5M2.F32.PACK_AB_MERGE_C R69, RZ, R69, RZ ;  /* 0x00000045ff45723e */ /* 0x000fe200048060ff */
[----:B------:R-:W-:Y:S01]  /*4d70*/  FMUL R56, R56, R14 ;  /* 0x0000000e38387220 */ /* 0x000fe20000400000 */
[----:B------:R-:W-:Y:S01]  /*4d80*/  F2FP.SATFINITE.E5M2.F32.PACK_AB_MERGE_C R27, RZ, R68, RZ ;  /* 0x00000044ff1b723e */ /* 0x000fe200048060ff */
[----:B------:R-:W-:Y:S01]  /*4d90*/  @!P2 STG.E.U8 desc[UR20][R18.64+0x18], R71 ;  /* 0x000018471200a986 */ /* 0x000fe2000c101114 */
[----:B------:R-:W-:Y:S01]  /*4da0*/  ISETP.LT.OR P3, PT, R6, 0x9, !P1 ;  /* 0x000000090600780c */ /* 0x000fe20004f61670 */
[-C--:B------:R-:W-:Y:S01]  /*4db0*/  FMUL R23, R23, R14.reuse ;  /* 0x0000000e17177220 */ /* 0x080fe20000400000 */
[----:B------:R-:W-:Y:S01]  /*4dc0*/  ISETP.GE.AND P2, PT, R26, 0x29, PT ;  /* 0x000000291a00780c */ /* 0x000fe20003f46270 */
[----:B------:R-:W-:Y:S01]  /*4dd0*/  @!P6 STG.E.U8 desc[UR20][R16.64+0x20], R69 ;  /* 0x000020451000e986 */ /* 0x000fe2000c101114 */
[----:B------:R-:W-:Y:S01]  /*4de0*/  ISETP.LT.OR P0, PT, R6, 0x9, !P0 ;  /* 0x000000090600780c */ /* 0x000fe20004701670 */
[----:B------:R-:W-:Y:S01]  /*4df0*/  FMUL R22, R22, R14 ;  /* 0x0000000e16167220 */ /* 0x000fe20000400000 */
[----:B------:R-:W-:Y:S01]  /*4e00*/  ISETP.GE.AND P1, PT, R26, 0x2a, PT ;  /* 0x0000002a1a00780c */ /* 0x000fe20003f26270 */
[----:B------:R-:W-:Y:S01]  /*4e10*/  @!P5 STG.E.U8 desc[UR20][R16.64+0x21], R27 ;  /* 0x0000211b1000d986 */ /* 0x000fe2000c101114 */
[----:B------:R-:W-:-:S02]  /*4e20*/  ISETP.LT.OR P6, PT, R6, 0x1, !P2 ;  /* 0x000000010600780c */ /* 0x000fc400057c1670 */
[C---:B------:R-:W-:Y:S02]  /*4e30*/  ISETP.LT.OR P5, PT, R6.reuse, 0x1, !P1 ;  /* 0x000000010600780c */ /* 0x040fe40004fa1670 */
[----:B------:R-:W-:Y:S02]  /*4e40*/  F2FP.SATFINITE.E5M2.F32.PACK_AB_MERGE_C R67, RZ, R67, RZ ;  /* 0x00000043ff43723e */ /* 0x000fe400048060ff */
[----:B0-----:R-:W-:Y:S02]  /*4e50*/  F2FP.SATFINITE.E5M2.F32.PACK_AB_MERGE_C R5, RZ, R66, RZ ;  /* 0x00000042ff05723e */ /* 0x001fe400048060ff */
[----:B------:R-:W-:Y:S01]  /*4e60*/  F2FP.SATFINITE.E5M2.F32.PACK_AB_MERGE_C R65, RZ, R65, RZ ;  /* 0x00000041ff41723e */ /* 0x000fe200048060ff */
[----:B------:R-:W-:Y:S01]  /*4e70*/  @!P0 STG.E.U8 desc[UR20][R18.64+0x20], R67 ;  /* 0x0000204312008986 */ /* 0x000fe2000c101114 */
[----:B-1----:R-:W-:Y:S02]  /*4e80*/  F2FP.SATFINITE.E5M2.F32.PACK_AB_MERGE_C R25, RZ, R64, RZ ;  /* 0x00000040ff19723e */ /* 0x002fe400048060ff */
[C---:B------:R-:W-:Y:S01]  /*4e90*/  ISETP.LT.OR P1, PT, R6.reuse, 0x9, !P1 ;  /* 0x000000090600780c */ /* 0x040fe20004f21670 */
[----:B------:R0:W-:Y:S01]  /*4ea0*/  @!P3 STG.E.U8 desc[UR20][R18.64+0x21], R5 ;  /* 0x000021051200b986 */ /* 0x0001e2000c101114 */
[----:B------:R-:W-:-:S02]  /*4eb0*/  ISETP.LT.OR P2, PT, R6, 0x9, !P2 ;  /* 0x000000090600780c */ /* 0x000fc40005741670 */
[C---:B------:R-:W-:Y:S01]  /*4ec0*/  ISETP.GE.AND P3, PT, R26.reuse, 0x31, PT ;  /* 0x000000311a00780c */ /* 0x040fe20003f66270 */
[----:B------:R-:W-:Y:S01]  /*4ed0*/  @!P6 STG.E.U8 desc[UR20][R16.64+0x28], R65 ;  /* 0x000028411000e986 */ /* 0x000fe2000c101114 */
[----:B------:R-:W-:Y:S02]  /*4ee0*/  ISETP.GE.AND P0, PT, R26, 0x32, PT ;  /* 0x000000321a00780c */ /* 0x000fe40003f06270 */
[----:B------:R-:W-:Y:S01]  /*4ef0*/  F2FP.SATFINITE.E5M2.F32.PACK_AB_MERGE_C R63, RZ, R63, RZ ;  /* 0x0000003fff3f723e */ /* 0x000fe200048060ff */
[----:B------:R1:W-:Y:S01]  /*4f00*/  @!P5 STG.E.U8 desc[UR20][R16.64+0x29], R25 ;  /* 0x000029191000d986 */ /* 0x0003e2000c101114 */
[C---:B------:R-:W-:Y:S02]  /*4f10*/  ISETP.LT.OR P5, PT, R6.reuse, 0x1, !P3 ;  /* 0x000000010600780c */ /* 0x040fe40005fa1670 */
[----:B------:R-:W-:Y:S02]  /*4f20*/  ISETP.LT.OR P6, PT, R6, 0x1, !P0 ;  /* 0x000000010600780c */ /* 0x000fe400047c1670 */
[----:B0-----:R-:W-:Y:S01]  /*4f30*/  F2FP.SATFINITE.E5M2.F32.PACK_AB_MERGE_C R5, RZ, R62, RZ ;  /* 0x0000003eff05723e */ /* 0x001fe200048060ff */
[----:B------:R-:W-:Y:S01]  /*4f40*/  @!P2 STG.E.U8 desc[UR20][R18.64+0x28], R63 ;  /* 0x0000283f1200a986 */ /* 0x000fe2000c101114 */
[----:B------:R-:W-:-:S02]  /*4f50*/  F2FP.SATFINITE.E5M2.F32.PACK_AB_MERGE_C R61, RZ, R61, RZ ;  /* 0x0000003dff3d723e */ /* 0x000fc400048060ff */
[----:B------:R-:W-:Y:S01]  /*4f60*/  ISETP.GE.AND P2, PT, R26, 0x3a, PT ;  /* 0x0000003a1a00780c */ /* 0x000fe20003f46270 */
[----:B------:R0:W-:Y:S01]  /*4f70*/  @!P1 STG.E.U8 desc[UR20][R18.64+0x29], R5 ;  /* 0x0000290512009986 */ /* 0x0001e2000c101114 */
[----:B------:R-:W-:Y:S02]  /*4f80*/  ISETP.LT.OR P1, PT, R6, 0x9, !P3 ;  /* 0x000000090600780c */ /* 0x000fe40005f21670 */
[----:B-1----:R-:W-:Y:S01]  /*4f90*/  F2FP.SATFINITE.E5M2.F32.PACK_AB_MERGE_C R25, RZ, R60, RZ ;  /* 0x0000003cff19723e */ /* 0x002fe200048060ff */
[----:B------:R-:W-:Y:S01]  /*4fa0*/  @!P5 STG.E.U8 desc[UR20][R16.64+0x30], R61 ;  /* 0x0000303d1000d986 */ /* 0x000fe2000c101114 */
[----:B------:R-:W-:Y:S02]  /*4fb0*/  ISETP.GE.AND P3, PT, R26, 0x39, PT ;  /* 0x000000391a00780c */ /* 0x000fe40003f66270 */
[C---:B------:R-:W-:Y:S01]  /*4fc0*/  ISETP.LT.OR P0, PT, R6.reuse, 0x9, !P0 ;  /* 0x000000090600780c */ /* 0x040fe20004701670 */
[----:B------:R1:W-:Y:S01]  /*4fd0*/  @!P6 STG.E.U8 desc[UR20][R16.64+0x31], R25 ;  /* 0x000031191000e986 */ /* 0x0003e2000c101114 */
[----:B------:R-:W-:-:S02]  /*4fe0*/  ISETP.LT.OR P5, PT, R6, 0x1, !P3 ;  /* 0x000000010600780c */ /* 0x000fc40005fa1670 */
[C---:B------:R-:W-:Y:S02]  /*4ff0*/  ISETP.LT.OR P6, PT, R6.reuse, 0x1, !P2 ;  /* 0x000000010600780c */ /* 0x040fe400057c1670 */
[C---:B------:R-:W-:Y:S02]  /*5000*/  ISETP.LT.OR P3, PT, R6.reuse, 0x9, !P3 ;  /* 0x000000090600780c */ /* 0x040fe40005f61670 */
[----:B------:R-:W-:Y:S02]  /*5010*/  ISETP.LT.OR P2, PT, R6, 0x9, !P2 ;  /* 0x000000090600780c */ /* 0x000fe40005741670 */
[----:B------:R-:W-:Y:S02]  /*5020*/  F2FP.SATFINITE.E5M2.F32.PACK_AB_MERGE_C R59, RZ, R59, RZ ;  /* 0x0000003bff3b723e */ /* 0x000fe400048060ff */
[----:B0-----:R-:W-:Y:S02]  /*5030*/  F2FP.SATFINITE.E5M2.F32.PACK_AB_MERGE_C R5, RZ, R58, RZ ;  /* 0x0000003aff05723e */ /* 0x001fe400048060ff */
[----:B------:R-:W-:Y:S01]  /*5040*/  F2FP.SATFINITE.E5M2.F32.PACK_AB_MERGE_C R57, RZ, R57, RZ ;  /* 0x00000039ff39723e */ /* 0x000fe200048060ff */
[----:B------:R0:W-:Y:S01]  /*5050*/  @!P1 STG.E.U8 desc[UR20][R18.64+0x30], R59 ;  /* 0x0000303b12009986 */ /* 0x0001e2000c101114 */
[----:B-1----:R-:W-:-:S02]  /*5060*/  F2FP.SATFINITE.E5M2.F32.PACK_AB_MERGE_C R25, RZ, R56, RZ ;  /* 0x00000038ff19723e */ /* 0x002fc400048060ff */
[----:B------:R-:W-:Y:S01]  /*5070*/  F2FP.SATFINITE.E5M2.F32.PACK_AB_MERGE_C R23, RZ, R23, RZ ;  /* 0x00000017ff17723e */ /* 0x000fe200048060ff */
[----:B------:R0:W-:Y:S01]  /*5080*/  @!P0 STG.E.U8 desc[UR20][R18.64+0x31], R5 ;  /* 0x0000310512008986 */ /* 0x0001e2000c101114 */
[----:B------:R-:W-:-:S03]  /*5090*/  F2FP.SATFINITE.E5M2.F32.PACK_AB_MERGE_C R27, RZ, R22, RZ ;  /* 0x00000016ff1b723e */ /* 0x000fc600048060ff */
[----:B------:R0:W-:Y:S04]  /*50a0*/  @!P5 STG.E.U8 desc[UR20][R16.64+0x38], R57 ;  /* 0x000038391000d986 */ /* 0x0001e8000c101114 */
[----:B------:R0:W-:Y:S04]  /*50b0*/  @!P6 STG.E.U8 desc[UR20][R16.64+0x39], R25 ;  /* 0x000039191000e986 */ /* 0x0001e8000c101114 */
[----:B------:R0:W-:Y:S04]  /*50c0*/  @!P3 STG.E.U8 desc[UR20][R18.64+0x38], R23 ;  /* 0x000038171200b986 */ /* 0x0001e8000c101114 */
[----:B------:R0:W-:Y:S02]  /*50d0*/  @!P2 STG.E.U8 desc[UR20][R18.64+0x39], R27 ;  /* 0x0000391b1200a986 */ /* 0x0001e4000c101114 */
.L_x_105:
[----:B------:R-:W-:Y:S05]  /*50e0*/  BSYNC B0 ;  /* 0x0000000000007941 */ /* 0x000fea0003800000 */
.L_x_39:
[C---:B------:R-:W-:Y:S01]  /*50f0*/  LEA R2, P0, R8.reuse, R2, 0x1 ;  /* 0x0000000208027211 */ /* 0x040fe200078008ff */
[----:B------:R-:W-:Y:S01]  /*5100*/  ULDC.64 UR6, c[0x0][0x650] ;  /* 0x0001940000067ab9 */ /* 0x000fe20000000a00 */
[----:B-----5:R-:W-:Y:S01]  /*5110*/  IMAD.U32 R4, RZ, RZ, UR16 ;  /* 0x00000010ff047e24 */ /* 0x020fe2000f8e00ff */
[----:B0-----:R-:W-:Y:S01]  /*5120*/  PRMT R16, RZ, 0x7610, R16 ;  /* 0x00007610ff107816 */ /* 0x001fe20000000010 */
[----:B------:R-:W-:Y:S01]  /*5130*/  IMAD.MOV.U32 R6, RZ, RZ, -0x1 ;  /* 0xffffffffff067424 */ /* 0x000fe200078e00ff */
[----:B------:R-:W-:Y:S01]  /*5140*/  LEA.HI.X R3, R8, R3, R0, 0x1, P0 ;  /* 0x0000000308037211 */ /* 0x000fe200000f0c00 */
[----:B------:R0:W-:Y:S01]  /*5150*/  SYNCS.ARRIVE.TRANS64.A1T0 RZ, [R4+UR23], RZ ;  /* 0x000000ff04ff79a7 */ /* 0x0001e20008100017 */
[----:B------:R-:W-:Y:S01]  /*5160*/  ISETP.GE.U32.AND P0, PT, R2, UR6, PT ;  /* 0x0000000602007c0c */ /* 0x000fe2000bf06070 */
[----:B------:R-:W-:-:S03]  /*5170*/  IMAD.MOV.U32 R5, RZ, RZ, -0x1 ;  /* 0xffffffffff057424 */ /* 0x000fc600078e00ff */
[----:B------:R-:W-:Y:S01]  /*5180*/  ISETP.GE.U32.AND.EX P0, PT, R3, UR7, PT, P0 ;  /* 0x0000000703007c0c */ /* 0x000fe2000bf06100 */
[----:B0-----:R-:W-:-:S12]  /*5190*/  IMAD.MOV.U32 R4, RZ, RZ, -0x1 ;  /* 0xffffffffff047424 */ /* 0x001fd800078e00ff */
[----:B------:R-:W-:Y:S05]  /*51a0*/  @P0 BRA `(.L_x_106) ;  /* 0x0000000400600947 */ /* 0x000fea0003800000 */
[----:B------:R-:W0:Y:S01]  /*51b0*/  S2R R28, SR_CTAID.X ;  /* 0x00000000001c7919 */ /* 0x000e220000002500 */
[----:B------:R-:W5:Y:S01]  /*51c0*/  LDC.64 R22, c[0x0][0x628] ;  /* 0x00018a00ff167b82 */ /* 0x000f620000000a00 */
[----:B------:R-:W-:Y:S01]  /*51d0*/  ULDC UR6, c[0x0][0x150] ;  /* 0x0000540000067ab9 */ /* 0x000fe20000000800 */
[----:B-1----:R-:W-:Y:S01]  /*51e0*/  IMAD.MOV.U32 R18, RZ, RZ, R2 ;  /* 0x000000ffff127224 */ /* 0x002fe200078e0002 */
[----:B------:R-:W1:Y:S01]  /*51f0*/  S2R R30, SR_CTAID.Y ;  /* 0x00000000001e7919 */ /* 0x000e620000002600 */
[----:B------:R-:W-:-:S04]  /*5200*/  IMAD.MOV.U32 R19, RZ, RZ, R3 ;  /* 0x000000ffff137224 */ /* 0x000fc800078e0003 */
[----:B------:R-:W1:Y:S08]  /*5210*/  LDC R31, c[0x0][0x144] ;  /* 0x00005100ff1f7b82 */ /* 0x000e700000000800 */
[----:B------:R-:W1:Y:S08]  /*5220*/  LDC R6, c[0x0][0x630] ;  /* 0x00018c00ff067b82 */ /* 0x000e700000000800 */
[----:B------:R-:W1:Y:S01]  /*5230*/  LDC.64 R26, c[0x0][0x620] ;  /* 0x00018800ff1a7b82 */ /* 0x000e620000000a00 */
[----:B-----5:R-:W-:-:S04]  /*5240*/  ISETP.NE.U32.AND P0, PT, R22, RZ, PT ;  /* 0x000000ff1600720c */ /* 0x020fc80003f05070 */
[----:B------:R-:W-:Y:S02]  /*5250*/  ISETP.NE.AND.EX P0, PT, R23, RZ, PT, P0 ;  /* 0x000000ff1700720c */ /* 0x000fe40003f05300 */
[----:B0-----:R-:W-:-:S05]  /*5260*/  I2FP.F32.U32 R4, R28 ;  /* 0x0000001c00047245 */ /* 0x001fca0000201000 */
[----:B------:R-:W-:-:S04]  /*5270*/  FMUL R4, R4, UR6 ;  /* 0x0000000604047c20 */ /* 0x000fc80008400000 */
[----:B------:R0:W0:Y:S02]  /*5280*/  F2I.U32.TRUNC.NTZ R29, R4 ;  /* 0x00000004001d7305 */ /* 0x000024000020f000 */
[----:B------:R-:W-:Y:S05]  /*5290*/  @!P0 BRA `(.L_x_107) ;  /* 0x0000000000288947 */ /* 0x000fea0003800000 */
[----:B------:R-:W5:Y:S02]  /*52a0*/  LDC R5, c[0x0][0x634] ;  /* 0x00018d00ff057b82 */ /* 0x000f640000000800 */
[----:B-----5:R-:W-:-:S05]  /*52b0*/  IADD3 R19, P0, R2, R5, RZ ;  /* 0x0000000502137210 */ /* 0x020fca0007f1e0ff */
[----:B--234-:R-:W-:-:S04]  /*52c0*/  IMAD.X R25, RZ, RZ, R3, P0 ;  /* 0x000000ffff197224 */ /* 0x01cfc800000e0603 */
[----:B0-----:R-:W-:-:S04]  /*52d0*/  IMAD.WIDE.U32 R4, R25, R22, RZ ;  /* 0x0000001619047225 */ /* 0x001fc800078e00ff */
[----:B------:R-:W-:-:S04]  /*52e0*/  IMAD.WIDE.U32 R16, P0, R19, R23, R4 ;  /* 0x0000001713107225 */ /* 0x000fc80007800004 */
[----:B------:R-:W-:-:S04]  /*52f0*/  IMAD.WIDE.U32 R4, R19, R22, RZ ;  /* 0x0000001613047225 */ /* 0x000fc800078e00ff */
[----:B------:R-:W-:Y:S01]  /*5300*/  IMAD.X R19, RZ, RZ, RZ, P0 ;  /* 0x000000ffff137224 */ /* 0x000fe200000e06ff */
[----:B------:R-:W-:Y:S01]  /*5310*/  IADD3 RZ, P0, R5, R16, RZ ;  /* 0x0000001005ff7210 */ /* 0x000fe20007f1e0ff */
[----:B------:R-:W-:-:S04]  /*5320*/  IMAD.MOV.U32 R18, RZ, RZ, R17 ;  /* 0x000000ffff127224 */ /* 0x000fc800078e0011 */
[----:B------:R-:W-:-:S08]  /*5330*/  IMAD.WIDE.U32.X R18, R25, R23, R18, P0 ;  /* 0x0000001719127225 */ /* 0x000fd000000e0412 */
.L_x_107:
[-CC-:B-1234-:R-:W-:Y:S01]  /*5340*/  SHF.R.U64 R24, R18, R6.reuse, R19.reuse ;  /* 0x0000000612187219 */ /* 0x19efe20000001213 */
[----:B------:R-:W1:Y:S01]  /*5350*/  LDC.64 R34, c[0x0][0x640] ;  /* 0x00019000ff227b82 */ /* 0x000e620000000a00 */
[----:B0-----:R-:W-:Y:S01]  /*5360*/  SHF.R.U32.HI R4, RZ, R6, R19 ;  /* 0x00000006ff047219 */ /* 0x001fe20000011613 */
[----:B------:R-:W-:Y:S01]  /*5370*/  IMAD.MOV R29, RZ, RZ, -R29 ;  /* 0x000000ffff1d7224 */ /* 0x000fe200078e0a1d */
[----:B------:R-:W-:Y:S01]  /*5380*/  IADD3 R17, P0, RZ, -R24, RZ ;  /* 0x80000018ff117210 */ /* 0x000fe20007f1e0ff */
[----:B------:R-:W-:Y:S01]  /*5390*/  ULDC UR6, c[0x0][0x154] ;  /* 0x0000550000067ab9 */ /* 0x000fe20000000800 */
[----:B------:R-:W-:Y:S02]  /*53a0*/  IMAD.MOV.U32 R19, RZ, RZ, 0x1 ;  /* 0x00000001ff137424 */ /* 0x000fe400078e00ff */
[----:B------:R-:W-:Y:S01]  /*53b0*/  IMAD R29, R31, R29, R28 ;  /* 0x0000001d1f1d7224 */ /* 0x000fe200078e021c */
[----:B------:R-:W0:Y:S01]  /*53c0*/  LDC R16, c[0x0][0x618] ;  /* 0x00018600ff107b82 */ /* 0x000e220000000800 */
[----:B------:R-:W-:-:S04]  /*53d0*/  IMAD.X R5, RZ, RZ, ~R4, P0 ;  /* 0x000000ffff057224 */ /* 0x000fc800000e0e04 */
[-C--:B------:R-:W-:Y:S02]  /*53e0*/  IMAD R6, R5, R26.reuse, RZ ;  /* 0x0000001a05067224 */ /* 0x080fe400078e02ff */
[C---:B------:R-:W-:Y:S01]  /*53f0*/  IMAD.WIDE.U32 R4, R17.reuse, R26, R2 ;  /* 0x0000001a11047225 */ /* 0x040fe200078e0002 */
[----:B------:R-:W2:Y:S03]  /*5400*/  LDC R18, c[0x0][0x608] ;  /* 0x00018200ff127b82 */ /* 0x000ea60000000800 */
[----:B------:R-:W-:Y:S01]  /*5410*/  IMAD R17, R17, R27, R6 ;  /* 0x0000001b11117224 */ /* 0x000fe200078e0206 */
[----:B------:R-:W-:-:S03]  /*5420*/  I2FP.F32.U32 R6, R30 ;  /* 0x0000001e00067245 */ /* 0x000fc60000201000 */
[----:B------:R-:W-:Y:S01]  /*5430*/  IMAD.IADD R5, R5, 0x1, R17 ;  /* 0x0000000105057824 */ /* 0x000fe200078e0211 */
[----:B------:R-:W3:Y:S01]  /*5440*/  LDC R32, c[0x0][0x658] ;  /* 0x00019600ff207b82 */ /* 0x000ee20000000800 */
[----:B-1----:R-:W-:Y:S01]  /*5450*/  ISETP.NE.U32.AND P0, PT, R34, RZ, PT ;  /* 0x000000ff2200720c */ /* 0x002fe20003f05070 */
[----:B------:R-:W-:-:S03]  /*5460*/  IMAD.MOV.U32 R17, RZ, RZ, -0x1 ;  /* 0xffffffffff117424 */ /* 0x000fc600078e00ff */
[----:B------:R-:W-:-:S03]  /*5470*/  ISETP.NE.AND.EX P0, PT, R35, RZ, PT, P0 ;  /* 0x000000ff2300720c */ /* 0x000fc60003f05300 */
[----:B------:R-:W1:Y:S01]  /*5480*/  LDC R27, c[0x0][0x148] ;  /* 0x00005200ff1b7b82 */ /* 0x000e620000000800 */
[-CC-:B0-----:R-:W-:Y:S02]  /*5490*/  SHF.R.U64 R22, R4, R16.reuse, R5.reuse ;  /* 0x0000001004167219 */ /* 0x181fe40000001205 */
[----:B------:R-:W-:Y:S01]  /*54a0*/  SHF.R.U32.HI R5, RZ, R16, R5 ;  /* 0x00000010ff057219 */ /* 0x000fe20000011605 */
[----:B------:R-:W-:-:S04]  /*54b0*/  FMUL R16, R6, UR6 ;  /* 0x0000000606107c20 */ /* 0x000fc80008400000 */
[----:B------:R-:W0:Y:S01]  /*54c0*/  LDC R28, c[0x0][0x600] ;  /* 0x00018000ff1c7b82 */ /* 0x000e220000000800 */
[----:B------:R4:W0:Y:S01]  /*54d0*/  F2I.U32.TRUNC.NTZ R25, R16 ;  /* 0x0000001000197305 */ /* 0x000822000020f000 */
[-CC-:B--2---:R-:W-:Y:S02]  /*54e0*/  SHF.R.U64 R6, R22, R18.reuse, R5.reuse ;  /* 0x0000001216067219 */ /* 0x184fe40000001205 */
[----:B------:R-:W-:-:S04]  /*54f0*/  SHF.R.U32.HI R5, RZ, R18, R5 ;  /* 0x00000012ff057219 */ /* 0x000fc80000011605 */
[----:B------:R-:W2:Y:S01]  /*5500*/  LDC R33, c[0x0][0x648] ;  /* 0x00019200ff217b82 */ /* 0x000ea20000000800 */
[-CC-:B---3--:R-:W-:Y:S02]  /*5510*/  SHF.R.U64 R26, R6, R32.reuse, R5.reuse ;  /* 0x00000020061a7219 */ /* 0x188fe40000001205 */
[-C--:B------:R-:W-:Y:S02]  /*5520*/  SHF.L.U32 R17, R17, R32.reuse, RZ ;  /* 0x0000002011117219 */ /* 0x080fe400000006ff */
[-C--:B------:R-:W-:Y:S01]  /*5530*/  SHF.R.U32.HI R5, RZ, R32.reuse, R5 ;  /* 0x00000020ff057219 */ /* 0x080fe20000011605 */
[----:B------:R-:W-:Y:S01]  /*5540*/  IMAD.MOV.U32 R4, RZ, RZ, R26 ;  /* 0x000000ffff047224 */ /* 0x000fe200078e001a */
[----:B------:R-:W-:Y:S01]  /*5550*/  SHF.L.U32 R32, R19, R32, RZ ;  /* 0x0000002013207219 */ /* 0x000fe200000006ff */
[----:B------:R-:W3:Y:S01]  /*5560*/  LDC R36, c[0x0][0x638] ;  /* 0x00018e00ff247b82 */ /* 0x000ee20000000800 */
[----:B------:R-:W-:-:S07]  /*5570*/  LOP3.LUT R31, RZ, R17, RZ, 0x33, !PT ;  /* 0x00000011ff1f7212 */ /* 0x000fce00078e33ff */
[----:B------:R-:W0:Y:S01]  /*5580*/  LDC R37, c[0x0][0x610] ;  /* 0x00018400ff257b82 */ /* 0x000e220000000800 */
[----:B----4-:R-:W-:Y:S05]  /*5590*/  @!P0 BRA `(.L_x_108) ;  /* 0x0000000000288947 */ /* 0x010fea0003800000 */
[----:B------:R-:W4:Y:S02]  /*55a0*/  LDC R19, c[0x0][0x64c] ;  /* 0x00019300ff137b82 */ /* 0x000f240000000800 */
[----:B----4-:R-:W-:-:S05]  /*55b0*/  IADD3 R19, P0, R26, R19, RZ ;  /* 0x000000131a137210 */ /* 0x010fca0007f1e0ff */
        /* <DEDUP_REMOVED lines=8> */
.L_x_108:
[----:B--2---:R-:W-:Y:S01]  /*5640*/  SHF.R.U64 R4, R4, R33, R5 ;  /* 0x0000002104047219 */ /* 0x004fe20000001205 */
[----:B0-----:R-:W-:Y:S01]  /*5650*/  VIADD R19, R28, 0xffffffff ;  /* 0xffffffff1c137836 */ /* 0x001fe20000000000 */
[----:B------:R-:W-:Y:S01]  /*5660*/  LOP3.LUT R17, R6, R31, RZ, 0xc0, !PT ;  /* 0x0000001f06117212 */ /* 0x000fe200078ec0ff */
[----:B------:R-:W-:Y:S02]  /*5670*/  IMAD.MOV R25, RZ, RZ, -R25 ;  /* 0x000000ffff197224 */ /* 0x000fe400078e0a19 */
[----:B------:R-:W-:Y:S02]  /*5680*/  IMAD.MOV R5, RZ, RZ, -R4 ;  /* 0x000000ffff057224 */ /* 0x000fe400078e0a04 */
[----:B------:R-:W-:Y:S01]  /*5690*/  IMAD R6, R32, R4, R17 ;  /* 0x0000000420067224 */ /* 0x000fe200078e0211 */
[----:B------:R-:W-:Y:S01]  /*56a0*/  LOP3.LUT R17, R22, R19, RZ, 0xc0, !PT ;  /* 0x0000001316117212 */ /* 0x000fe200078ec0ff */
[----:B-1----:R-:W-:Y:S02]  /*56b0*/  @P4 IMAD R29, R27, R25, R30 ;  /* 0x000000191b1d4224 */ /* 0x002fe400078e021e */
[----:B---3--:R-:W-:-:S02]  /*56c0*/  IMAD R4, R5, R36, R26 ;  /* 0x0000002405047224 */ /* 0x008fc400078e021a */
[----:B------:R-:W-:Y:S02]  /*56d0*/  IMAD R6, R6, R37, R29 ;  /* 0x0000002506067224 */ /* 0x000fe400078e021d */
[----:B------:R-:W-:Y:S02]  /*56e0*/  IMAD R5, R4, R28, R17 ;  /* 0x0000001c04057224 */ /* 0x000fe400078e0211 */
[----:B------:R-:W-:-:S03]  /*56f0*/  IMAD.MOV.U32 R16, RZ, RZ, 0x1 ;  /* 0x00000001ff107424 */ /* 0x000fc600078e00ff */
[----:B------:R-:W-:Y:S02]  /*5700*/  SEL R4, R5, R6, !P4 ;  /* 0x0000000605047207 */ /* 0x000fe40006000000 */
[----:B------:R-:W-:Y:S01]  /*5710*/  SEL R6, R6, R5, !P4 ;  /* 0x0000000506067207 */ /* 0x000fe20006000000 */
[----:B------:R-:W-:-:S07]  /*5720*/  IMAD.MOV.U32 R5, RZ, RZ, R24 ;  /* 0x000000ffff057224 */ /* 0x000fce00078e0018 */
.L_x_106:
[----:B------:R-:W-:Y:S02]  /*5730*/  LOP3.LUT P0, RZ, R16, 0xff, RZ, 0xc0, !PT ;  /* 0x000000ff10ff7812 */ /* 0x000fe4000780c0ff */
[----:B------:R-:W-:-:S11]  /*5740*/  LOP3.LUT R87, R87, 0x1, RZ, 0x3c, !PT ;  /* 0x0000000157577812 */ /* 0x000fd600078e3cff */
[----:B------:R-:W-:Y:S05]  /*5750*/  @P0 BRA `(.L_x_109) ;  /* 0xffffffbc00d80947 */ /* 0x000fea000383ffff */
[----:B------:R-:W-:Y:S05]  /*5760*/  EXIT ;  /* 0x000000000000794d */ /* 0x000fea0003800000 */
.L_x_17:
[----:B------:R-:W-:-:S08]  /*5770*/  ISETP.NE.AND P0, PT, R18, RZ, PT ;  /* 0x000000ff1200720c */ /* 0x000fd00003f05270 */
[----:B--23-5:R-:W0:-:S00]  /*5780*/  USETMAXREG.DEALLOC.CTAPOOL 0x28 ;  /* 0x00000028000079c8 */ /* 0x02ce0000080e0500 */
[----:B------:R-:W-:Y:S05]  /*5790*/  @P0 EXIT ;  /* 0x000000000000094d */ /* 0x000fea0003800000 */
[----:B0-----:R-:W-:Y:S01]  /*57a0*/  LOP3.LUT P0, RZ, R20, 0xff, RZ, 0xc0, !PT ;  /* 0x000000ff14ff7812 */ /* 0x001fe2000780c0ff */
[----:B------:R-:W-:Y:S02]  /*57b0*/  IMAD.MOV.U32 R12, RZ, RZ, 0x1 ;  /* 0x00000001ff0c7424 */ /* 0x000fe400078e00ff */
[----:B------:R-:W-:-:S10]  /*57c0*/  IMAD.MOV.U32 R15, RZ, RZ, RZ ;  /* 0x000000ffff0f7224 */ /* 0x000fd400078e00ff */
[----:B------:R-:W-:Y:S05]  /*57d0*/  @!P0 BRA `(.L_x_110) ;  /* 0x0000000c005c8947 */ /* 0x000fea0003800000 */
[----:B------:R-:W0:Y:S01]  /*57e0*/  S2UR UR9, SR_CgaCtaId ;  /* 0x00000000000979c3 */ /* 0x000e220000008800 */
[----:B------:R-:W-:Y:S01]  /*57f0*/  UMOV UR11, 0x1 ;  /* 0x00000001000b7882 */ /* 0x000fe20000000000 */
[----:B------:R-:W-:Y:S01]  /*5800*/  LOP3.LUT P0, RZ, R11, 0x1f, RZ, 0xc0, !PT ;  /* 0x0000001f0bff7812 */ /* 0x000fe2000780c0ff */
[----:B------:R-:W-:Y:S01]  /*5810*/  ULDC UR5, c[0x0][0x658] ;  /* 0x0001960000057ab9 */ /* 0x000fe20000000800 */
[----:B------:R-:W-:Y:S01]  /*5820*/  UMOV UR7, 0xffffffff ;  /* 0xffffffff00077882 */ /* 0x000fe20000000000 */
[----:B------:R-:W-:Y:S01]  /*5830*/  BSSY B0, `(.L_x_110) ;  /* 0x00000d1000007945 */ /* 0x000fe20003800000 */
[----:B------:R-:W-:Y:S01]  /*5840*/  USHF.L.U32 UR7, UR7, UR5, URZ ;  /* 0x0000000507077299 */ /* 0x000fe2000800063f */
[C---:B------:R-:W-:Y:S01]  /*5850*/  ISETP.NE.AND P2, PT, R10.reuse, RZ, PT ;  /* 0x000000ff0a00720c */ /* 0x040fe20003f45270 */
[----:B------:R-:W-:Y:S01]  /*5860*/  IMAD.MOV.U32 R14, RZ, RZ, 0x1 ;  /* 0x00000001ff0e7424 */ /* 0x000fe200078e00ff */
[----:B------:R-:W-:Y:S01]  /*5870*/  ISETP.NE.OR P0, PT, R10, RZ, !P0 ;  /* 0x000000ff0a00720c */ /* 0x000fe20004705670 */
[----:B------:R-:W-:Y:S01]  /*5880*/  IMAD.MOV.U32 R12, RZ, RZ, 0x1 ;  /* 0x00000001ff0c7424 */ /* 0x000fe200078e00ff */
[----:B------:R-:W-:Y:S01]  /*5890*/  LOP3.LUT R13, R7, 0x2, RZ, 0xfc, !PT ;  /* 0x00000002070d7812 */ /* 0x000fe200078efcff */
[----:B------:R-:W-:Y:S01]  /*58a0*/  IMAD.MOV.U32 R15, RZ, RZ, RZ ;  /* 0x000000ffff0f7224 */ /* 0x000fe200078e00ff */
[----:B------:R-:W-:Y:S01]  /*58b0*/  ULDC UR4, c[0x0][0x600] ;  /* 0x0001800000047ab9 */ /* 0x000fe20000000800 */
[----:B------:R-:W-:Y:S01]  /*58c0*/  UMOV UR18, 0x5 ;  /* 0x0000000500127882 */ /* 0x000fe20000000000 */
[----:B------:R-:W-:-:S02]  /*58d0*/  UIADD3 UR25, UR13, 0x1, URZ ;  /* 0x000000010d197890 */ /* 0x000fc4000fffe03f */
[----:B------:R-:W-:Y:S02]  /*58e0*/  UIADD3 UR4, UR4, -0x1, URZ ;  /* 0xffffffff04047890 */ /* 0x000fe4000fffe03f */
[----:B------:R-:W-:Y:S02]  /*58f0*/  USHF.L.U32 UR5, UR11, UR5, URZ ;  /* 0x000000050b057299 */ /* 0x000fe4000800063f */
[----:B------:R-:W-:Y:S01]  /*5900*/  ULOP3.LUT UR7, URZ, UR7, URZ, 0x33, !UPT ;  /* 0x000000073f077292 */ /* 0x000fe2000f8e333f */
[----:B------:R-:W-:Y:S01]  /*5910*/  ULDC.64 UR26, c[0x0][0x198] ;  /* 0x00006600001a7ab9 */ /* 0x000fe20000000a00 */
[----:B0-----:R-:W-:Y:S02]  /*5920*/  ULOP3.LUT UR8, UR9, 0x1, URZ, 0xc0, !UPT ;  /* 0x0000000109087892 */ /* 0x001fe4000f8ec03f */
[----:B------:R-:W-:Y:S02]  /*5930*/  USHF.R.U32.HI UR28, URZ, 0x1, UR9 ;  /* 0x000000013f1c7899 */ /* 0x000fe40008011609 */
[----:B------:R-:W-:-:S02]  /*5940*/  USHF.L.U32 UR6, UR9, 0x5, URZ ;  /* 0x0000000509067899 */ /* 0x000fc4000800063f */
[----:B------:R-:W-:Y:S02]  /*5950*/  USHF.L.U32 UR29, UR9, 0xb, URZ ;  /* 0x0000000b091d7899 */ /* 0x000fe4000800063f */
[----:B------:R-:W-:Y:S02]  /*5960*/  ULOP3.LUT UR9, UR9, 0xfffffffe, URZ, 0xc0, !UPT ;  /* 0xfffffffe09097892 */ /* 0x000fe4000f8ec03f */
[----:B------:R-:W-:Y:S02]  /*5970*/  UISETP.GT.U32.AND UP0, UPT, UR8, 0xffff, UPT ;  /* 0x0000ffff0800788c */ /* 0x000fe4000bf04070 */
[----:B------:R-:W-:Y:S02]  /*5980*/  USHF.L.U32 UR10, UR11, UR9, URZ ;  /* 0x000000090b0a7299 */ /* 0x000fe4000800063f */
[----:B------:R-:W-:Y:S02]  /*5990*/  ULOP3.LUT UR9, UR9, 0x1, URZ, 0xfc, !UPT ;  /* 0x0000000109097892 */ /* 0x000fe4000f8efc3f */
[----:B------:R-:W-:-:S02]  /*59a0*/  USEL UR8, UR8, 0xffff, !UP0 ;  /* 0x0000ffff08087887 */ /* 0x000fc4000c000000 */
[----:B------:R-:W-:Y:S02]  /*59b0*/  USHF.L.U32 UR9, UR11, UR9, URZ ;  /* 0x000000090b097299 */ /* 0x000fe4000800063f */
[----:B------:R-:W-:Y:S02]  /*59c0*/  ULOP3.LUT UR8, UR8, 0xffff, URZ, 0xc0, !UPT ;  /* 0x0000ffff08087892 */ /* 0x000fe4000f8ec03f */
[----:B------:R-:W-:Y:S02]  /*59d0*/  ULOP3.LUT UR6, UR6, 0x20, URZ, 0xc0, !UPT ;  /* 0x0000002006067892 */ /* 0x000fe4000f8ec03f */
[----:B------:R-:W-:Y:S02]  /*59e0*/  ULOP3.LUT UR19, UR10, UR9, URZ, 0xfc, !UPT ;  /* 0x000000090a137292 */ /* 0x000fe4000f8efc3f */
[----:B------:R-:W-:-:S12]  /*59f0*/  USHF.L.U32 UR18, UR18, UR8, URZ ;  /* 0x0000000812127299 */ /* 0x000fd8000800063f */
.L_x_122:
[----:B------:R-:W-:-:S03]  /*5a00*/  UMOV UR8, 0xffffffff ;  /* 0xffffffff00087882 */ /* 0x000fc60000000000 */
[----:B------:R-:W-:Y:S05]  /*5a10*/  BRA.DIV UR8, `(.L_x_111) ;  /* 0x0000001208107947 */ /* 0x000fea000b800000 */
[----:B------:R-:W-:-:S13]  /*5a20*/  ELECT P1, URZ, PT ;  /* 0x00000000003f782f */ /* 0x000fda0003820000 */
.L_x_136:
[----:B------:R-:W0:Y:S01]  /*5a30*/  LDC R10, c[0x0][0x28c] ;  /* 0x0000a300ff0a7b82 */ /* 0x000e220000000800 */
[----:B------:R-:W-:Y:S01]  /*5a40*/  BSSY B1, `(.L_x_112) ;  /* 0x000003c000017945 */ /* 0x000fe20003800000 */
[----:B0-----:R-:W-:-:S13]  /*5a50*/  ISETP.LT.OR P1, PT, R10, 0x1, !P1 ;  /* 0x000000010a00780c */ /* 0x001fda0004f21670 */
[----:B------:R-:W-:Y:S05]  /*5a60*/  @P1 BRA `(.L_x_113) ;  /* 0x0000000000e41947 */ /* 0x000fea0003800000 */
[----:B------:R-:W-:Y:S01]  /*5a70*/  LEA R10, R6, UR28, 0x1 ;  /* 0x0000001c060a7c11 */ /* 0x000fe2000f8e08ff */
[----:B------:R-:W-:Y:S01]  /*5a80*/  IMAD.MOV.U32 R18, RZ, RZ, RZ ;  /* 0x000000ffff127224 */ /* 0x000fe200078e00ff */
[----:B------:R-:W-:Y:S01]  /*5a90*/  LEA R16, R4, UR6, 0x6 ;  /* 0x0000000604107c11 */ /* 0x000fe2000f8e30ff */
[----:B------:R-:W-:Y:S02]  /*5aa0*/  IMAD.U32 R20, RZ, RZ, UR25 ;  /* 0x00000019ff147e24 */ /* 0x000fe4000f8e00ff */
[----:B------:R-:W-:Y:S02]  /*5ab0*/  IMAD.MOV.U32 R4, RZ, RZ, R12 ;  /* 0x000000ffff047224 */ /* 0x000fe400078e000c */
[----:B------:R-:W-:Y:S02]  /*5ac0*/  IMAD.MOV.U32 R6, RZ, RZ, R15 ;  /* 0x000000ffff067224 */ /* 0x000fe400078e000f */
[----:B------:R-:W-:-:S07]  /*5ad0*/  IMAD.SHL.U32 R17, R10, 0x20, RZ ;  /* 0x000000200a117824 */ /* 0x000fce00078e00ff */
.L_x_117:
[----:B------:R-:W0:Y:S01]  /*5ae0*/  S2R R11, SR_CgaCtaId ;  /* 0x00000000000b7919 */ /* 0x000e220000008800 */
[----:B------:R-:W-:-:S04]  /*5af0*/  MOV R10, 0x400 ;  /* 0x00000400000a7802 */ /* 0x000fc80000000f00 */
[----:B0-----:R-:W-:Y:S02]  /*5b00*/  LEA R21, R11, R10, 0x18 ;  /* 0x0000000a0b157211 */ /* 0x001fe400078ec0ff */
[----:B------:R-:W-:Y:S01]  /*5b10*/  SHF.L.U32 R10, R4, 0x1f, RZ ;  /* 0x0000001f040a7819 */ /* 0x000fe200000006ff */
[----:B------:R-:W0:Y:S02]  /*5b20*/  @!P2 LDC R11, c[0x0][0x500] ;  /* 0x00014000ff0bab82 */ /* 0x000e240000000800 */
[----:B------:R-:W-:-:S04]  /*5b30*/  IMAD R19, R6, 0x8, R21 ;  /* 0x0000000806137824 */ /* 0x000fc800078e0215 */
[----:B------:R-:W1:Y:S02]  /*5b40*/  SYNCS.PHASECHK.TRANS64.TRYWAIT P1, [R19+URZ+0x28], R10 ;  /* 0x0000280a130075a7 */ /* 0x000e64000802017f */
[----:B-1----:R-:W-:Y:S05]  /*5b50*/  @!P1 BRA `(.L_x_114) ;  /* 0x0000000c00e09947 */ /* 0x002fea0003800000 */
.L_x_137:
[----:B-1----:R-:W-:Y:S01]  /*5b60*/  PRMT R10, R13, 0x9910, RZ ;  /* 0x000099100d0a7816 */ /* 0x002fe200000000ff */
[----:B0-----:R0:W-:Y:S03]  /*5b70*/  @!P2 SYNCS.ARRIVE.TRANS64 RZ, [R19+URZ], R11 ;  /* 0x0000000b13ffa9a7 */ /* 0x0011e6000800003f */
[----:B------:R-:W-:-:S13]  /*5b80*/  ISETP.NE.AND P1, PT, R10, 0x2, PT ;  /* 0x000000020a00780c */ /* 0x000fda0003f25270 */
[----:B0-----:R-:W-:Y:S05]  /*5b90*/  @P1 BRA `(.L_x_115) ;  /* 0x0000000000041947 */ /* 0x001fea0003800000 */
[----:B------:R-:W-:Y:S01]  /*5ba0*/  BPT.TRAP 0x1 ;  /* 0x000000040000795c */ /* 0x000fe20000300000 */
.L_x_115:
[----:B------:R-:W-:Y:S05]  /*5bb0*/  @P0 BRA `(.L_x_116) ;  /* 0x0000000000040947 */ /* 0x000fea0003800000 */
[----:B------:R-:W-:Y:S01]  /*5bc0*/  BPT.TRAP 0x1 ;  /* 0x000000040000795c */ /* 0x000fe20000300000 */
.L_x_116:
[----:B------:R-:W-:Y:S01]  /*5bd0*/  R2UR UR8, R6 ;  /* 0x00000000060872ca */ /* 0x000fe200000e0000 */
[----:B------:R-:W-:Y:S01]  /*5be0*/  VIADD R20, R20, 0xffffffff ;  /* 0xffffffff14147836 */ /* 0x000fe20000000000 */
[----:B------:R-:W-:Y:S01]  /*5bf0*/  R2UR UR22, R21 ;  /* 0x00000000151672ca */ /* 0x000fe200000e0000 */
[----:B------:R-:W-:Y:S01]  /*5c00*/  UIADD3 UR14, UP0, UR26, 0xf0, URZ ;  /* 0x000000f01a0e7890 */ /* 0x000fe2000ff1e03f */
[----:B------:R-:W-:Y:S01]  /*5c10*/  R2UR UR23, R17 ;  /* 0x00000000111772ca */ /* 0x000fe200000e0000 */
[----:B------:R-:W-:Y:S01]  /*5c20*/  UIADD3 UR32, UP1, UR26, 0x1f0, URZ ;  /* 0x000001f01a207890 */ /* 0x000fe2000ff3e03f */
[----:B------:R-:W-:Y:S01]  /*5c30*/  R2UR UR9, R19 ;  /* 0x00000000130972ca */ /* 0x000fe200000e0000 */
[----:B------:R-:W-:Y:S01]  /*5c40*/  UIADD3.X UR15, URZ, UR27, URZ, UP0, !UPT ;  /* 0x0000001b3f0f7290 */ /* 0x000fe200087fe43f */
[----:B------:R-:W-:Y:S01]  /*5c50*/  R2UR UR10, R18 ;  /* 0x00000000120a72ca */ /* 0x000fe200000e0000 */
[----:B------:R-:W-:Y:S01]  /*5c60*/  UPRMT UR20, URZ, 0x5410, UR18 ;  /* 0x000054103f147896 */ /* 0x000fe20008000012 */
[----:B------:R-:W-:Y:S01]  /*5c70*/  R2UR UR12, R5 ;  /* 0x00000000050c72ca */ /* 0x000fe200000e0000 */
[----:B------:R-:W-:Y:S01]  /*5c80*/  VIADD R6, R6, 0x1 ;  /* 0x0000000106067836 */ /* 0x000fe20000000000 */
[----:B------:R-:W-:Y:S01]  /*5c90*/  R2UR UR24, R16 ;  /* 0x00000000101872ca */ /* 0x000fe200000e0000 */
[----:B------:R-:W-:Y:S01]  /*5ca0*/  USHF.L.U32 UR8, UR8, 0xc, URZ ;  /* 0x0000000c08087899 */ /* 0x000fe2000800063f */
[----:B------:R-:W-:Y:S01]  /*5cb0*/  ISETP.GT.AND P3, PT, R20, 0x1, PT ;  /* 0x000000011400780c */ /* 0x000fe20003f64270 */
[----:B------:R-:W-:Y:S01]  /*5cc0*/  UPRMT UR30, URZ, 0x5410, UR19 ;  /* 0x000054103f1e7896 */ /* 0x000fe20008000013 */
[----:B------:R-:W-:Y:S01]  /*5cd0*/  ISETP.NE.AND P1, PT, R6, 0x5, PT ;  /* 0x000000050600780c */ /* 0x000fe20003f25270 */
[----:B------:R-:W-:Y:S01]  /*5ce0*/  ULEA UR11, UR28, UR8, 0xb ;  /* 0x000000081c0b7291 */ /* 0x000fe2000f8e583f */
[----:B------:R-:W-:Y:S01]  /*5cf0*/  VIADD R18, R18, 0x40 ;  /* 0x0000004012127836 */ /* 0x000fe20000000000 */
[----:B------:R-:W-:Y:S01]  /*5d00*/  ULOP3.LUT UR8, UR8, 0x800, UR29, 0xf8, !UPT ;  /* 0x0000080008087892 */ /* 0x000fe2000f8ef81d */
[----:B------:R-:W-:Y:S01]  /*5d10*/  SEL R11, RZ, 0x1, P1 ;  /* 0x00000001ff0b7807 */ /* 0x000fe20000800000 */
[----:B------:R-:W-:Y:S01]  /*5d20*/  UIADD3 UR21, UR22, 0x180, UR11 ;  /* 0x0000018016157890 */ /* 0x000fe2000fffe00b */
[----:B------:R-:W-:Y:S01]  /*5d30*/  SEL R6, R6, RZ, P1 ;  /* 0x000000ff06067207 */ /* 0x000fe20000800000 */
[----:B------:R-:W-:Y:S01]  /*5d40*/  UIADD3 UR22, UR22, 0x5180, UR8 ;  /* 0x0000518016167890 */ /* 0x000fe2000fffe008 */
[----:B------:R-:W-:Y:S01]  /*5d50*/  LOP3.LUT R4, R4, R11, RZ, 0x3c, !PT ;  /* 0x0000000b04047212 */ /* 0x000fe200078e3cff */
[----:B------:R-:W-:Y:S01]  /*5d60*/  UIADD3.X UR33, URZ, UR27, URZ, UP1, !UPT ;  /* 0x0000001b3f217290 */ /* 0x000fe20008ffe43f */
[----:B------:R-:W-:Y:S01]  /*5d70*/  UMOV UR16, 0x0 ;  /* 0x0000000000107882 */ /* 0x000fe20000000000 */
[----:B------:R-:W-:Y:S01]  /*5d80*/  UMOV UR17, 0x10000000 ;  /* 0x1000000000117882 */ /* 0x000fe20000000000 */
[----:B------:R-:W-:Y:S01]  /*5d90*/  UMOV UR11, UR23 ;  /* 0x00000017000b7c82 */ /* 0x000fe20008000000 */
[----:B------:R-:W-:-:S02]  /*5da0*/  UMOV UR8, UR21 ;  /* 0x0000001500087c82 */ /* 0x000fc40008000000 */
[----:B------:R0:W-:Y:S02]  /*5db0*/  UTMALDG.3D.MULTICAST [UR8], [UR14], UR20, desc[UR16] ;  /* 0x000010080e0073b4 */ /* 0x0001e40008011814 */
[----:B0-----:R-:W-:Y:S01]  /*5dc0*/  UMOV UR8, UR22 ;  /* 0x0000001600087c82 */ /* 0x001fe20008000000 */
[----:B------:R-:W-:Y:S02]  /*5dd0*/  UMOV UR11, UR24 ;  /* 0x00000018000b7c82 */ /* 0x000fe40008000000 */
[----:B------:R0:W-:Y:S02]  /*5de0*/  UTMALDG.3D.MULTICAST [UR8], [UR32], UR30, desc[UR16] ;  /* 0x00001008200073b4 */ /* 0x0001e4000801181e */
[----:B0-----:R-:W-:Y:S05]  /*5df0*/  @P3 BRA `(.L_x_117) ;  /* 0xfffffffc00383947 */ /* 0x001fea000383ffff */
.L_x_113:
[----:B------:R-:W-:Y:S05]  /*5e00*/  BSYNC B1 ;  /* 0x0000000000017941 */ /* 0x000fea0003800000 */
.L_x_112:
[----:B------:R-:W-:Y:S01]  /*5e10*/  LOP3.LUT P5, RZ, R14, 0xff, RZ, 0xc0, !PT ;  /* 0x000000ff0eff7812 */ /* 0x000fe200078ac0ff */
[----:B------:R-:W-:Y:S01]  /*5e20*/  VIADD R6, R15, UR13 ;  /* 0x0000000d0f067c36 */ /* 0x000fe20008000000 */
[----:B------:R-:W-:Y:S01]  /*5e30*/  ULDC.64 UR8, c[0x0][0x650] ;  /* 0x0001940000087ab9 */ /* 0x000fe20000000a00 */
[----:B------:R-:W-:Y:S01]  /*5e40*/  IMAD.U32 R11, RZ, RZ, UR13 ;  /* 0x0000000dff0b7e24 */ /* 0x000fe2000f8e00ff */
[----:B------:R-:W-:Y:S01]  /*5e50*/  UISETP.GE.U32.AND UP0, UPT, UR13, 0x5, UPT ;  /* 0x000000050d00788c */ /* 0x000fe2000bf06070 */
[----:B------:R-:W-:Y:S01]  /*5e60*/  BSSY B1, `(.L_x_118) ;  /* 0x000006b000017945 */ /* 0x000fe20003800000 */
[----:B------:R-:W-:Y:S02]  /*5e70*/  ISETP.GT.U32.AND P1, PT, R6, 0x4, PT ;  /* 0x000000040600780c */ /* 0x000fe40003f24070 */
[----:B------:R-:W-:Y:S02]  /*5e80*/  PRMT R14, RZ, 0x7610, R14 ;  /* 0x00007610ff0e7816 */ /* 0x000fe4000000000e */
[----:B------:R-:W-:-:S02]  /*5e90*/  ISETP.LT.U32.AND P1, PT, R11, 0x5, P1 ;  /* 0x000000050b00780c */ /* 0x000fc40000f21070 */
[----:B------:R-:W-:Y:S01]  /*5ea0*/  PLOP3.LUT P3, PT, PT, PT, UP0, 0x80, 0x0 ;  /* 0x000000000000781c */ /* 0x000fe20003f6f008 */
[----:B------:R-:W0:Y:S01]  /*5eb0*/  @P5 S2R R5, SR_CgaCtaId ;  /* 0x0000000000055919 */ /* 0x000e220000008800 */
[----:B------:R-:W-:-:S04]  /*5ec0*/  @P5 MOV R4, 0x400 ;  /* 0x0000040000045802 */ /* 0x000fc80000000f00 */
[----:B0-----:R-:W-:Y:S01]  /*5ed0*/  @P5 LEA R10, R5, R4, 0x18 ;  /* 0x00000004050a5211 */ /* 0x001fe200078ec0ff */
[----:B------:R-:W-:-:S03]  /*5ee0*/  IMAD.WIDE.U32 R4, R6, -0x33333333, RZ ;  /* 0xcccccccd06047825 */ /* 0x000fc600078e00ff */
[----:B------:R0:W-:Y:S01]  /*5ef0*/  @P5 SYNCS.ARRIVE.TRANS64.A1T0 RZ, [R10+URZ+0x88], RZ ;  /* 0x000088ff0aff59a7 */ /* 0x0001e2000810003f */
[----:B------:R-:W-:Y:S01]  /*5f00*/  IADD3 R2, P5, R2, R8, RZ ;  /* 0x0000000802027210 */ /* 0x000fe20007fbe0ff */
[----:B------:R-:W-:Y:S01]  /*5f10*/  IMAD.MOV.U32 R4, RZ, RZ, -0x1 ;  /* 0xffffffffff047424 */ /* 0x000fe200078e00ff */
[----:B------:R-:W-:Y:S02]  /*5f20*/  SHF.R.U32.HI R11, RZ, 0x2, R5 ;  /* 0x00000002ff0b7819 */ /* 0x000fe40000011605 */
[----:B------:R-:W-:Y:S01]  /*5f30*/  SEL R5, RZ, 0x1, !P1 ;  /* 0x00000001ff057807 */ /* 0x000fe20004800000 */
[----:B------:R-:W-:Y:S01]  /*5f40*/  IMAD.X R3, R3, 0x1, R0, P5 ;  /* 0x0000000103037824 */ /* 0x000fe200028e0600 */
[----:B------:R-:W-:Y:S01]  /*5f50*/  ISETP.GE.U32.AND P1, PT, R2, UR8, PT ;  /* 0x0000000802007c0c */ /* 0x000fe2000bf26070 */
[----:B------:R-:W-:Y:S01]  /*5f60*/  IMAD R15, R11, -0x5, R6 ;  /* 0xfffffffb0b0f7824 */ /* 0x000fe200078e0206 */
[----:B------:R-:W-:Y:S01]  /*5f70*/  LOP3.LUT R12, R12, R5, RZ, 0x3c, !PT ;  /* 0x000000050c0c7212 */ /* 0x000fe200078e3cff */
[----:B------:R-:W-:Y:S01]  /*5f80*/  IMAD.MOV.U32 R6, RZ, RZ, -0x1 ;  /* 0xffffffffff067424 */ /* 0x000fe200078e00ff */
[----:B------:R-:W-:Y:S01]  /*5f90*/  ISETP.GE.U32.AND.EX P1, PT, R3, UR9, PT, P1 ;  /* 0x0000000903007c0c */ /* 0x000fe2000bf26110 */
[----:B------:R-:W-:Y:S01]  /*5fa0*/  IMAD.MOV.U32 R5, RZ, RZ, -0x1 ;  /* 0xffffffffff057424 */ /* 0x000fe200078e00ff */
[----:B------:R-:W-:-:S02]  /*5fb0*/  @P3 LOP3.LUT R12, R12, 0x1, R11, 0x78, !PT ;  /* 0x000000010c0c3812 */ /* 0x000fc400078e780b */
[----:B0-----:R-:W-:-:S09]  /*5fc0*/  PRMT R10, RZ, 0x7610, R10 ;  /* 0x00007610ff0a7816 */ /* 0x001fd2000000000a */
[----:B------:R-:W-:Y:S05]  /*5fd0*/  @P1 BRA `(.L_x_119) ;  /* 0x00000004004c1947 */ /* 0x000fea0003800000 */
[----:B------:R-:W0:Y:S01]  /*5fe0*/  S2R R17, SR_CTAID.X ;  /* 0x0000000000117919 */ /* 0x000e220000002500 */
[----:B------:R-:W-:Y:S01]  /*5ff0*/  ULDC.64 UR8, c[0x0][0x628] ;  /* 0x00018a0000087ab9 */ /* 0x000fe20000000a00 */
[----:B------:R-:W1:Y:S01]  /*6000*/  LDC R18, c[0x0][0x144] ;  /* 0x00005100ff127b82 */ /* 0x000e620000000800 */
[----:B------:R-:W-:Y:S01]  /*6010*/  ISETP.NE.U32.AND P1, PT, RZ, UR8, PT ;  /* 0x00000008ff007c0c */ /* 0x000fe2000bf25070 */
[----:B------:R-:W2:Y:S01]  /*6020*/  S2R R6, SR_CTAID.Y ;  /* 0x0000000000067919 */ /* 0x000ea20000002600 */
[----:B------:R-:W-:Y:S01]  /*6030*/  ULDC UR10, c[0x0][0x150] ;  /* 0x00005400000a7ab9 */ /* 0x000fe20000000800 */
[----:B------:R-:W-:Y:S01]  /*6040*/  ULDC UR11, c[0x0][0x630] ;  /* 0x00018c00000b7ab9 */ /* 0x000fe20000000800 */
[----:B------:R-:W-:Y:S01]  /*6050*/  ISETP.NE.AND.EX P1, PT, RZ, UR9, PT, P1 ;  /* 0x00000009ff007c0c */ /* 0x000fe2000bf25310 */
[----:B------:R-:W-:Y:S01]  /*6060*/  IMAD.MOV.U32 R4, RZ, RZ, R2 ;  /* 0x000000ffff047224 */ /* 0x000fe200078e0002 */
[----:B0-----:R-:W-:-:S05]  /*6070*/  I2FP.F32.U32 R5, R17 ;  /* 0x0000001100057245 */ /* 0x001fca0000201000 */
[----:B------:R-:W-:Y:S01]  /*6080*/  FMUL R20, R5, UR10 ;  /* 0x0000000a05147c20 */ /* 0x000fe20008400000 */
[----:B------:R-:W-:-:S05]  /*6090*/  IMAD.MOV.U32 R5, RZ, RZ, R3 ;  /* 0x000000ffff057224 */ /* 0x000fca00078e0003 */
[----:B--2---:R-:W-:Y:S05]  /*60a0*/  @!P1 BRA `(.L_x_120) ;  /* 0x0000000000289947 */ /* 0x004fea0003800000 */
[----:B------:R-:W-:Y:S02]  /*60b0*/  ULDC UR10, c[0x0][0x634] ;  /* 0x00018d00000a7ab9 */ /* 0x000fe40000000800 */
[----:B------:R-:W-:-:S05]  /*60c0*/  IADD3 R5, P1, R2, UR10, RZ ;  /* 0x0000000a02057c10 */ /* 0x000fca000ff3e0ff */
[----:B------:R-:W-:-:S04]  /*60d0*/  IMAD.X R19, RZ, RZ, R3, P1 ;  /* 0x000000ffff137224 */ /* 0x000fc800008e0603 */
[----:B------:R-:W-:-:S04]  /*60e0*/  IMAD.WIDE.U32 R10, R19, UR8, RZ ;  /* 0x00000008130a7c25 */ /* 0x000fc8000f8e00ff */
[----:B------:R-:W-:-:S04]  /*60f0*/  IMAD.WIDE.U32 R10, P1, R5, UR9, R10 ;  /* 0x00000009050a7c25 */ /* 0x000fc8000f82000a */
[----:B------:R-:W-:-:S04]  /*6100*/  IMAD.WIDE.U32 R4, R5, UR8, RZ ;  /* 0x0000000805047c25 */ /* 0x000fc8000f8e00ff */
[----:B------:R-:W-:Y:S01]  /*6110*/  IMAD.MOV.U32 R4, RZ, RZ, R11 ;  /* 0x000000ffff047224 */ /* 0x000fe200078e000b */
[----:B------:R-:W-:Y:S01]  /*6120*/  IADD3 RZ, P3, R5, R10, RZ ;  /* 0x0000000a05ff7210 */ /* 0x000fe20007f7e0ff */
[----:B------:R-:W-:-:S04]  /*6130*/  IMAD.X R5, RZ, RZ, RZ, P1 ;  /* 0x000000ffff057224 */ /* 0x000fc800008e06ff */
[----:B------:R-:W-:-:S08]  /*6140*/  IMAD.WIDE.U32.X R4, R19, UR9, R4, P3 ;  /* 0x0000000913047c25 */ /* 0x000fd000098e0404 */
.L_x_120:
[--C-:B------:R-:W-:Y:S01]  /*6150*/  SHF.R.U64 R16, R4, UR11, R5.reuse ;  /* 0x0000000b04107c19 */ /* 0x100fe20008001205 */
[----:B------:R-:W0:Y:S01]  /*6160*/  F2I.U32.TRUNC.NTZ R20, R20 ;  /* 0x0000001400147305 */ /* 0x000e22000020f000 */
[----:B------:R-:W-:Y:S01]  /*6170*/  SHF.R.U32.HI R4, RZ, UR11, R5 ;  /* 0x0000000bff047c19 */ /* 0x000fe20008011605 */
[----:B------:R-:W-:Y:S01]  /*6180*/  ULDC.64 UR8, c[0x0][0x620] ;  /* 0x0001880000087ab9 */ /* 0x000fe20000000a00 */
[----:B------:R-:W-:Y:S01]  /*6190*/  IADD3 R11, P1, RZ, -R16, RZ ;  /* 0x80000010ff0b7210 */ /* 0x000fe20007f3e0ff */
[----:B------:R-:W-:Y:S01]  /*61a0*/  ULDC.64 UR10, c[0x0][0x640] ;  /* 0x00019000000a7ab9 */ /* 0x000fe20000000a00 */
[----:B------:R-:W2:Y:S03]  /*61b0*/  LDC R21, c[0x0][0x148] ;  /* 0x00005200ff157b82 */ /* 0x000ea60000000800 */
[----:B------:R-:W-:Y:S01]  /*61c0*/  IMAD.X R4, RZ, RZ, ~R4, P1 ;  /* 0x000000ffff047224 */ /* 0x000fe200008e0e04 */
[----:B------:R-:W-:-:S03]  /*61d0*/  ISETP.NE.U32.AND P1, PT, RZ, UR10, PT ;  /* 0x0000000aff007c0c */ /* 0x000fc6000bf25070 */
[----:B------:R-:W-:Y:S01]  /*61e0*/  IMAD R10, R4, UR8, RZ ;  /* 0x00000008040a7c24 */ /* 0x000fe2000f8e02ff */
[----:B------:R-:W-:Y:S01]  /*61f0*/  ISETP.NE.AND.EX P1, PT, RZ, UR11, PT, P1 ;  /* 0x0000000bff007c0c */ /* 0x000fe2000bf25310 */
[----:B------:R-:W-:Y:S01]  /*6200*/  IMAD.WIDE.U32 R4, R11, UR8, R2 ;  /* 0x000000080b047c25 */ /* 0x000fe2000f8e0002 */
[----:B------:R-:W-:-:S03]  /*6210*/  ULDC UR8, c[0x0][0x618] ;  /* 0x0001860000087ab9 */ /* 0x000fc60000000800 */
[----:B------:R-:W-:Y:S01]  /*6220*/  IMAD R11, R11, UR9, R10 ;  /* 0x000000090b0b7c24 */ /* 0x000fe2000f8e020a */
[----:B------:R-:W-:Y:S01]  /*6230*/  ULDC UR9, c[0x0][0x154] ;  /* 0x0000550000097ab9 */ /* 0x000fe20000000800 */
[----:B0-----:R-:W-:Y:S02]  /*6240*/  IMAD.MOV R10, RZ, RZ, -R20 ;  /* 0x000000ffff0a7224 */ /* 0x001fe400078e0a14 */
[----:B------:R-:W-:Y:S02]  /*6250*/  IMAD.IADD R5, R5, 0x1, R11 ;  /* 0x0000000105057824 */ /* 0x000fe400078e020b */
[----:B-1----:R-:W-:Y:S01]  /*6260*/  IMAD R17, R18, R10, R17 ;  /* 0x0000000a12117224 */ /* 0x002fe200078e0211 */
[----:B------:R-:W-:Y:S02]  /*6270*/  I2FP.F32.U32 R10, R6 ;  /* 0x00000006000a7245 */ /* 0x000fe40000201000 */
[--C-:B------:R-:W-:Y:S02]  /*6280*/  SHF.R.U64 R18, R4, UR8, R5.reuse ;  /* 0x0000000804127c19 */ /* 0x100fe40008001205 */
[----:B------:R-:W-:Y:S01]  /*6290*/  SHF.R.U32.HI R5, RZ, UR8, R5 ;  /* 0x00000008ff057c19 */ /* 0x000fe20008011605 */
[----:B------:R-:W-:Y:S01]  /*62a0*/  FMUL R10, R10, UR9 ;  /* 0x000000090a0a7c20 */ /* 0x000fe20008400000 */
[----:B------:R-:W-:-:S02]  /*62b0*/  ULDC UR8, c[0x0][0x608] ;  /* 0x0001820000087ab9 */ /* 0x000fc40000000800 */
[--C-:B------:R-:W-:Y:S01]  /*62c0*/  SHF.R.U64 R20, R18, UR8, R5.reuse ;  /* 0x0000000812147c19 */ /* 0x100fe20008001205 */
[----:B------:R0:W1:Y:S01]  /*62d0*/  F2I.U32.TRUNC.NTZ R22, R10 ;  /* 0x0000000a00167305 */ /* 0x000062000020f000 */
[----:B------:R-:W-:Y:S01]  /*62e0*/  SHF.R.U32.HI R5, RZ, UR8, R5 ;  /* 0x00000008ff057c19 */ /* 0x000fe20008011605 */
[----:B------:R-:W-:-:S03]  /*62f0*/  ULDC UR8, c[0x0][0x658] ;  /* 0x0001960000087ab9 */ /* 0x000fc60000000800 */
[--C-:B------:R-:W-:Y:S02]  /*6300*/  SHF.R.U64 R19, R20, UR8, R5.reuse ;  /* 0x0000000814137c19 */ /* 0x100fe40008001205 */
[----:B------:R-:W-:-:S03]  /*6310*/  SHF.R.U32.HI R23, RZ, UR8, R5 ;  /* 0x00000008ff177c19 */ /* 0x000fc60008011605 */
[----:B------:R-:W-:Y:S02]  /*6320*/  IMAD.MOV.U32 R4, RZ, RZ, R19 ;  /* 0x000000ffff047224 */ /* 0x000fe400078e0013 */
[----:B------:R-:W-:Y:S01]  /*6330*/  IMAD.MOV.U32 R5, RZ, RZ, R23 ;  /* 0x000000ffff057224 */ /* 0x000fe200078e0017 */
[----:B0-----:R-:W-:Y:S06]  /*6340*/  @!P1 BRA `(.L_x_121) ;  /* 0x0000000000289947 */ /* 0x001fec0003800000 */
        /* <DEDUP_REMOVED lines=10> */
.L_x_121:
[----:B------:R-:W-:Y:S01]  /*63f0*/  ULDC UR8, c[0x0][0x648] ;  /* 0x0001920000087ab9 */ /* 0x000fe20000000800 */
[----:B-1----:R-:W-:Y:S01]  /*6400*/  IMAD.MOV R22, RZ, RZ, -R22 ;  /* 0x000000ffff167224 */ /* 0x002fe200078e0a16 */
[----:B------:R-:W-:Y:S01]  /*6410*/  SHF.R.U64 R5, R4, UR8, R5 ;  /* 0x0000000804057c19 */ /* 0x000fe20008001205 */
[----:B------:R-:W-:Y:S01]  /*6420*/  ULDC UR8, c[0x0][0x638] ;  /* 0x00018e0000087ab9 */ /* 0x000fe20000000800 */
[----:B------:R-:W-:Y:S01]  /*6430*/  LOP3.LUT R4, R20, UR7, RZ, 0xc0, !PT ;  /* 0x0000000714047c12 */ /* 0x000fe2000f8ec0ff */
[----:B--2---:R-:W-:Y:S01]  /*6440*/  @P4 IMAD R17, R21, R22, R6 ;  /* 0x0000001615114224 */ /* 0x004fe200078e0206 */
[----:B------:R-:W-:Y:S01]  /*6450*/  LOP3.LUT R18, R18, UR4, RZ, 0xc0, !PT ;  /* 0x0000000412127c12 */ /* 0x000fe2000f8ec0ff */
[----:B------:R-:W-:Y:S01]  /*6460*/  IMAD.MOV R6, RZ, RZ, -R5 ;  /* 0x000000ffff067224 */ /* 0x000fe200078e0a05 */
[----:B------:R-:W-:Y:S01]  /*6470*/  ULDC UR9, c[0x0][0x610] ;  /* 0x0001840000097ab9 */ /* 0x000fe20000000800 */
[----:B------:R-:W-:Y:S02]  /*6480*/  IMAD R4, R5, UR5, R4 ;  /* 0x0000000505047c24 */ /* 0x000fe4000f8e0204 */
[----:B------:R-:W-:Y:S01]  /*6490*/  IMAD R19, R6, UR8, R19 ;  /* 0x0000000806137c24 */ /* 0x000fe2000f8e0213 */
[----:B------:R-:W-:Y:S01]  /*64a0*/  ULDC UR8, c[0x0][0x600] ;  /* 0x0001800000087ab9 */ /* 0x000fe20000000800 */
[----:B------:R-:W-:-:S02]  /*64b0*/  IMAD R17, R4, UR9, R17 ;  /* 0x0000000904117c24 */ /* 0x000fc4000f8e0211 */
[----:B------:R-:W-:Y:S02]  /*64c0*/  IMAD R6, R19, UR8, R18 ;  /* 0x0000000813067c24 */ /* 0x000fe4000f8e0212 */
[----:B------:R-:W-:Y:S02]  /*64d0*/  IMAD.MOV.U32 R10, RZ, RZ, 0x1 ;  /* 0x00000001ff0a7424 */ /* 0x000fe400078e00ff */
[----:B------:R-:W-:Y:S01]  /*64e0*/  IMAD.MOV.U32 R5, RZ, RZ, R16 ;  /* 0x000000ffff057224 */ /* 0x000fe200078e0010 */
[----:B------:R-:W-:Y:S02]  /*64f0*/  SEL R4, R6, R17, !P4 ;  /* 0x0000001106047207 */ /* 0x000fe40006000000 */
[----:B------:R-:W-:-:S07]  /*6500*/  SEL R6, R17, R6, !P4 ;  /* 0x0000000611067207 */ /* 0x000fce0006000000 */
.L_x_119:
[----:B------:R-:W-:Y:S05]  /*6510*/  BSYNC B1 ;  /* 0x0000000000017941 */ /* 0x000fea0003800000 */
.L_x_118:
[----:B------:R-:W-:-:S13]  /*6520*/  LOP3.LUT P1, RZ, R10, 0xff, RZ, 0xc0, !PT ;  /* 0x000000ff0aff7812 */ /* 0x000fda000782c0ff */
[----:B------:R-:W-:Y:S05]  /*6530*/  @P1 BRA `(.L_x_122) ;  /* 0xfffffff400301947 */ /* 0x000fea000383ffff */
[----:B------:R-:W-:Y:S05]  /*6540*/  BSYNC B0 ;  /* 0x0000000000007941 */ /* 0x000fea0003800000 */
.L_x_110:
[----:B------:R-:W-:-:S03]  /*6550*/  UMOV UR8, 0xffffffff ;  /* 0xffffffff00087882 */ /* 0x000fc60000000000 */
[----:B------:R-:W-:Y:S05]  /*6560*/  BRA.DIV UR8, `(.L_x_123) ;  /* 0x0000000608707947 */ /* 0x000fea000b800000 */
[----:B------:R-:W-:-:S13]  /*6570*/  ELECT P0, URZ, PT ;  /* 0x00000000003f782f */ /* 0x000fda0003800000 */
.L_x_140:
[----:B------:R-:W-:Y:S04]  /*6580*/  BSSY B0, `(.L_x_124) ;  /* 0x0000034000007945 */ /* 0x000fe80003800000 */
[----:B------:R-:W-:Y:S05]  /*6590*/  @!P0 BRA `(.L_x_125) ;  /* 0x0000000000c88947 */ /* 0x000fea0003800000 */
[----:B------:R-:W-:-:S04]  /*65a0*/  LOP3.LUT R7, R7, 0x2, RZ, 0xfc, !PT ;  /* 0x0000000207077812 */ /* 0x000fc800078efcff */
[----:B------:R-:W-:-:S13]  /*65b0*/  ISETP.NE.AND P0, PT, R7, 0x3, PT ;  /* 0x000000030700780c */ /* 0x000fda0003f05270 */
[----:B------:R-:W-:Y:S05]  /*65c0*/  @!P0 BRA `(.L_x_126) ;  /* 0x0000000000048947 */ /* 0x000fea0003800000 */
[----:B------:R-:W-:Y:S01]  /*65d0*/  BPT.TRAP 0x1 ;  /* 0x000000040000795c */ /* 0x000fe20000300000 */
.L_x_126:
[----:B------:R-:W0:Y:S01]  /*65e0*/  S2R R3, SR_CgaCtaId ;  /* 0x0000000000037919 */ /* 0x000e220000008800 */
[----:B------:R-:W-:Y:S02]  /*65f0*/  MOV R0, 0x400 ;  /* 0x0000040000007802 */ /* 0x000fe40000000f00 */
[----:B------:R-:W-:Y:S02]  /*6600*/  SHF.L.U32 R2, R12, 0x1f, RZ ;  /* 0x0000001f0c027819 */ /* 0x000fe400000006ff */
[----:B0-----:R-:W-:-:S05]  /*6610*/  LEA R0, R3, R0, 0x18 ;  /* 0x0000000003007211 */ /* 0x001fca00078ec0ff */
[----:B------:R-:W-:-:S04]  /*6620*/  VIADD R0, R0, 0x28 ;  /* 0x0000002800007836 */ /* 0x000fc80000000000 */
[C---:B------:R-:W-:Y:S02]  /*6630*/  IMAD R5, R15.reuse, 0x8, R0 ;  /* 0x000000080f057824 */ /* 0x040fe400078e0200 */
[----:B------:R-:W-:Y:S02]  /*6640*/  VIADD R15, R15, 0x1 ;  /* 0x000000010f0f7836 */ /* 0x000fe40000000000 */
[----:B------:R-:W0:Y:S03]  /*6650*/  SYNCS.PHASECHK.TRANS64.TRYWAIT P0, [R5+URZ], R2 ;  /* 0x00000002050075a7 */ /* 0x000e26000800017f */
[----:B------:R-:W-:-:S04]  /*6660*/  ISETP.NE.AND P1, PT, R15, 0x5, PT ;  /* 0x000000050f00780c */ /* 0x000fc80003f25270 */
[----:B------:R-:W-:Y:S02]  /*6670*/  SEL R3, RZ, 0x1, P1 ;  /* 0x00000001ff037807 */ /* 0x000fe40000800000 */
[----:B------:R-:W-:Y:S02]  /*6680*/  SEL R15, R15, RZ, P1 ;  /* 0x000000ff0f0f7207 */ /* 0x000fe40000800000 */
[----:B------:R-:W-:-:S03]  /*6690*/  LOP3.LUT R12, R12, R3, RZ, 0x3c, !PT ;  /* 0x000000030c0c7212 */ /* 0x000fc600078e3cff */
[----:B------:R-:W-:Y:S01]  /*66a0*/  IMAD R7, R15, 0x8, R0 ;  /* 0x000000080f077824 */ /* 0x000fe200078e0200 */
[----:B------:R-:W-:Y:S01]  /*66b0*/  SHF.L.U32 R4, R12, 0x1f, RZ ;  /* 0x0000001f0c047819 */ /* 0x000fe200000006ff */
[----:B0-----:R-:W-:Y:S06]  /*66c0*/  @!P0 BRA `(.L_x_127) ;  /* 0x00000004003c8947 */ /* 0x001fec0003800000 */
.L_x_141:
[----:B------:R-:W1:Y:S01]  /*66d0*/  SYNCS.PHASECHK.TRANS64.TRYWAIT P0, [R7+URZ], R4 ;  /* 0x00000004070075a7 */ /* 0x000e62000800017f */
[----:B0-----:R-:W-:-:S05]  /*66e0*/  VIADD R2, R15, 0x1 ;  /* 0x000000010f027836 */ /* 0x001fca0000000000 */
[----:B------:R-:W-:-:S04]  /*66f0*/  ISETP.NE.AND P1, PT, R2, 0x5, PT ;  /* 0x000000050200780c */ /* 0x000fc80003f25270 */
[----:B------:R-:W-:Y:S02]  /*6700*/  SEL R3, RZ, 0x1, P1 ;  /* 0x00000001ff037807 */ /* 0x000fe40000800000 */
[----:B------:R-:W-:Y:S02]  /*6710*/  SEL R9, R2, RZ, P1 ;  /* 0x000000ff02097207 */ /* 0x000fe40000800000 */
[----:B------:R-:W-:-:S03]  /*6720*/  LOP3.LUT R12, R12, R3, RZ, 0x3c, !PT ;  /* 0x000000030c0c7212 */ /* 0x000fc600078e3cff */
[----:B------:R-:W-:Y:S01]  /*6730*/  IMAD R8, R9, 0x8, R0 ;  /* 0x0000000809087824 */ /* 0x000fe200078e0200 */
[----:B------:R-:W-:Y:S01]  /*6740*/  SHF.L.U32 R5, R12, 0x1f, RZ ;  /* 0x0000001f0c057819 */ /* 0x000fe200000006ff */
[----:B-1----:R-:W-:Y:S06]  /*6750*/  @!P0 BRA `(.L_x_128) ;  /* 0x00000004002c8947 */ /* 0x002fec0003800000 */
.L_x_142:
[----:B------:R-:W1:Y:S01]  /*6760*/  SYNCS.PHASECHK.TRANS64.TRYWAIT P0, [R8+URZ], R5 ;  /* 0x00000005080075a7 */ /* 0x000e62000800017f */
[----:B------:R-:W-:-:S05]  /*6770*/  VIADD R2, R9, 0x1 ;  /* 0x0000000109027836 */ /* 0x000fca0000000000 */
[----:B------:R-:W-:-:S04]  /*6780*/  ISETP.NE.AND P1, PT, R2, 0x5, PT ;  /* 0x000000050200780c */ /* 0x000fc80003f25270 */
[----:B------:R-:W-:Y:S02]  /*6790*/  SEL R3, RZ, 0x1, P1 ;  /* 0x00000001ff037807 */ /* 0x000fe40000800000 */
[----:B0-----:R-:W-:Y:S02]  /*67a0*/  SEL R7, R2, RZ, P1 ;  /* 0x000000ff02077207 */ /* 0x001fe40000800000 */
[----:B------:R-:W-:-:S03]  /*67b0*/  LOP3.LUT R9, R12, R3, RZ, 0x3c, !PT ;  /* 0x000000030c097212 */ /* 0x000fc600078e3cff */
[----:B------:R-:W-:Y:S01]  /*67c0*/  IMAD R11, R7, 0x8, R0 ;  /* 0x00000008070b7824 */ /* 0x000fe200078e0200 */
[----:B------:R-:W-:Y:S01]  /*67d0*/  SHF.L.U32 R6, R9, 0x1f, RZ ;  /* 0x0000001f09067819 */ /* 0x000fe200000006ff */
[----:B-1----:R-:W-:Y:S06]  /*67e0*/  @!P0 BRA `(.L_x_129) ;  /* 0x00000004001c8947 */ /* 0x002fec0003800000 */
.L_x_143:
[----:B------:R-:W1:Y:S01]  /*67f0*/  SYNCS.PHASECHK.TRANS64.TRYWAIT P0, [R11+URZ], R6 ;  /* 0x000000060b0075a7 */ /* 0x000e62000800017f */
[----:B------:R-:W-:-:S05]  /*6800*/  VIADD R2, R7, 0x1 ;  /* 0x0000000107027836 */ /* 0x000fca0000000000 */
[----:B------:R-:W-:-:S04]  /*6810*/  ISETP.NE.AND P1, PT, R2, 0x5, PT ;  /* 0x000000050200780c */ /* 0x000fc80003f25270 */
[----:B------:R-:W-:Y:S02]  /*6820*/  SEL R4, RZ, 0x1, P1 ;  /* 0x00000001ff047807 */ /* 0x000fe40000800000 */
[----:B------:R-:W-:Y:S02]  /*6830*/  SEL R3, R2, RZ, P1 ;  /* 0x000000ff02037207 */ /* 0x000fe40000800000 */
[----:B------:R-:W-:Y:S01]  /*6840*/  LOP3.LUT R4, R9, R4, RZ, 0x3c, !PT ;  /* 0x0000000409047212 */ /* 0x000fe200078e3cff */
[----:B-1----:R-:W-:Y:S06]  /*6850*/  @!P0 BRA `(.L_x_130) ;  /* 0x0000000400148947 */ /* 0x002fec0003800000 */
.L_x_144:
[----:B------:R-:W-:Y:S01]  /*6860*/  IMAD R3, R3, 0x8, R0 ;  /* 0x0000000803037824 */ /* 0x000fe200078e0200 */
[----:B------:R-:W-:-:S07]  /*6870*/  SHF.L.U32 R0, R4, 0x1f, RZ ;  /* 0x0000001f04007819 */ /* 0x000fce00000006ff */
.L_x_131:
[----:B--2---:R2:W3:Y:S02]  /*6880*/  SYNCS.PHASECHK.TRANS64.TRYWAIT P0, [R3+URZ], R0 ;  /* 0x00000000030075a7 */ /* 0x0044e4000800017f */
[----:B---3--:R-:W-:Y:S05]  /*6890*/  @!P0 NANOSLEEP.SYNCS 0x989680 ;  /* 0x009896800000895d */ /* 0x008fea0003900000 */
[----:B------:R-:W3:Y:S02]  /*68a0*/  @!P0 SYNCS.PHASECHK.TRANS64 P0, [R3+URZ], R0 ;  /* 0x00000000030085a7 */ /* 0x000ee4000800007f */
[----:B---3--:R-:W-:Y:S05]  /*68b0*/  @!P0 BRA `(.L_x_131) ;  /* 0xfffffffc00f08947 */ /* 0x008fea000383ffff */
.L_x_125:
[----:B------:R-:W-:Y:S05]  /*68c0*/  BSYNC B0 ;  /* 0x0000000000007941 */ /* 0x000fea0003800000 */
.L_x_124:
[----:B------:R-:W-:Y:S05]  /*68d0*/  EXIT ;  /* 0x000000000000794d */ /* 0x000fea0003800000 */
.L_x_19:
[----:B0-----:R-:W-:-:S04]  /*68e0*/  IMAD.U32 R17, RZ, RZ, UR15 ;  /* 0x0000000fff117e24 */ /* 0x001fc8000f8e00ff */
[----:B------:R0:W1:Y:S03]  /*68f0*/  SYNCS.PHASECHK.TRANS64.TRYWAIT P0, [R17+URZ+-0x8], R16 ;  /* 0xfffff810110075a7 */ /* 0x000066000800017f */
[----:B-1----:R-:W-:Y:S05]  /*6900*/  @!P0 NANOSLEEP.SYNCS 0x989680 ;  /* 0x009896800000895d */ /* 0x002fea0003900000 */
[----:B------:R-:W1:Y:S02]  /*6910*/  @!P0 SYNCS.PHASECHK.TRANS64 P0, [R17+URZ+-0x8], R16 ;  /* 0xfffff810110085a7 */ /* 0x000e64000800007f */
[----:B-1----:R-:W-:Y:S05]  /*6920*/  @!P0 BRA `(.L_x_19) ;  /* 0xfffffffc00ec8947 */ /* 0x002fea000383ffff */
[----:B------:R-:W-:Y:S05]  /*6930*/  BRA `(.L_x_132) ;  /* 0xffffffac007c7947 */ /* 0x000fea000383ffff */
.L_x_24:
[----:B-1----:R-:W-:-:S04]  /*6940*/  IMAD.U32 R17, RZ, RZ, UR6 ;  /* 0x00000006ff117e24 */ /* 0x002fc8000f8e00ff */
[----:B------:R1:W4:Y:S03]  /*6950*/  SYNCS.PHASECHK.TRANS64.TRYWAIT P0, [R17+URZ], R16 ;  /* 0x00000010110075a7 */ /* 0x000326000800017f */
[----:B----4-:R-:W-:Y:S05]  /*6960*/  @!P0 NANOSLEEP.SYNCS 0x989680 ;  /* 0x009896800000895d */ /* 0x010fea0003900000 */
[----:B------:R-:W4:Y:S02]  /*6970*/  @!P0 SYNCS.PHASECHK.TRANS64 P0, [R17+URZ], R16 ;  /* 0x00000010110085a7 */ /* 0x000f24000800007f */
[----:B----4-:R-:W-:Y:S05]  /*6980*/  @!P0 BRA `(.L_x_24) ;  /* 0xfffffffc00ec8947 */ /* 0x010fea000383ffff */
[----:B------:R-:W-:Y:S05]  /*6990*/  BRA `(.L_x_23) ;  /* 0xffffffb000247947 */ /* 0x000fea000383ffff */
.L_x_30:
[----:B-1----:R-:W-:-:S04]  /*69a0*/  IMAD.U32 R19, RZ, RZ, UR9 ;  /* 0x00000009ff137e24 */ /* 0x002fc8000f8e00ff */
[----:B------:R1:W4:Y:S03]  /*69b0*/  SYNCS.PHASECHK.TRANS64.TRYWAIT P0, [R19+URZ], R18 ;  /* 0x00000012130075a7 */ /* 0x000326000800017f */
[----:B----4-:R-:W-:Y:S05]  /*69c0*/  @!P0 NANOSLEEP.SYNCS 0x989680 ;  /* 0x009896800000895d */ /* 0x010fea0003900000 */
[----:B------:R-:W4:Y:S02]  /*69d0*/  @!P0 SYNCS.PHASECHK.TRANS64 P0, [R19+URZ], R18 ;  /* 0x00000012130085a7 */ /* 0x000f24000800007f */
[----:B----4-:R-:W-:Y:S05]  /*69e0*/  @!P0 BRA `(.L_x_30) ;  /* 0xfffffffc00ec8947 */ /* 0x010fea000383ffff */
[----:B------:R-:W-:Y:S05]  /*69f0*/  BRA `(.L_x_29) ;  /* 0xffffffb400787947 */ /* 0x000fea000383ffff */
.L_x_38:
[----:B0-----:R-:W-:-:S04]  /*6a00*/  IMAD.U32 R17, RZ, RZ, UR15 ;  /* 0x0000000fff117e24 */ /* 0x001fc8000f8e00ff */
[----:B------:R0:W1:Y:S03]  /*6a10*/  SYNCS.PHASECHK.TRANS64.TRYWAIT P0, [R17+URZ+0x8], R16 ;  /* 0x00000810110075a7 */ /* 0x000066000800017f */
[----:B-1----:R-:W-:Y:S05]  /*6a20*/  @!P0 NANOSLEEP.SYNCS 0x989680 ;  /* 0x009896800000895d */ /* 0x002fea0003900000 */
[----:B------:R-:W1:Y:S02]  /*6a30*/  @!P0 SYNCS.PHASECHK.TRANS64 P0, [R17+URZ+0x8], R16 ;  /* 0x00000810110085a7 */ /* 0x000e64000800007f */
[----:B-1----:R-:W-:Y:S05]  /*6a40*/  @!P0 BRA `(.L_x_38) ;  /* 0xfffffffc00ec8947 */ /* 0x002fea000383ffff */
[----:B------:R-:W-:Y:S05]  /*6a50*/  BRA `(.L_x_133) ;  /* 0xffffffbc00c47947 */ /* 0x000fea000383ffff */
.L_x_111:
[----:B------:R-:W-:Y:S01]  /*6a60*/  BSSY B1, `(.L_x_134) ;  /* 0x0000006000017945 */ /* 0x000fe20003800000 */
[----:B------:R-:W-:-:S07]  /*6a70*/  IMAD.MOV.U32 R10, RZ, RZ, -0x1 ;  /* 0xffffffffff0a7424 */ /* 0x000fce00078e00ff */
[----:B------:R-:W-:Y:S05]  /*6a80*/  WARPSYNC.COLLECTIVE R10, `(.L_x_135) ;  /* 0x000000000a0c7348 */ /* 0x000fea0003c00000 */
[----:B------:R-:W-:Y:S02]  /*6a90*/  ELECT P1, UR62, PT ;  /* 0x00000000003e782f */ /* 0x000fe40003820000 */
[----:B------:R-:W-:Y:S01]  /*6aa0*/  MOV R10, UR62 ;  /* 0x0000003e000a7c02 */ /* 0x000fe20008000f00 */
[----:B------:R-:W-:Y:S10]  /*6ab0*/  ENDCOLLECTIVE ;  /* 0x000000000000791b */ /* 0x000ff40003800000 */
.L_x_135:
[----:B------:R-:W-:Y:S05]  /*6ac0*/  BSYNC B1 ;  /* 0x0000000000017941 */ /* 0x000fea0003800000 */
.L_x_134:
[----:B------:R-:W-:Y:S05]  /*6ad0*/  BRA `(.L_x_136) ;  /* 0xffffffec00d47947 */ /* 0x000fea000383ffff */
.L_x_114:
[----:B-1----:R1:W2:Y:S02]  /*6ae0*/  SYNCS.PHASECHK.TRANS64.TRYWAIT P1, [R19+URZ+0x28], R10 ;  /* 0x0000280a130075a7 */ /* 0x0022a4000802017f */
[----:B--2---:R-:W-:Y:S05]  /*6af0*/  @!P1 NANOSLEEP.SYNCS 0x989680 ;  /* 0x009896800000995d */ /* 0x004fea0003900000 */
[----:B------:R-:W2:Y:S02]  /*6b00*/  @!P1 SYNCS.PHASECHK.TRANS64 P1, [R19+URZ+0x28], R10 ;  /* 0x0000280a130095a7 */ /* 0x000ea4000802007f */
[----:B--2---:R-:W-:Y:S05]  /*6b10*/  @!P1 BRA `(.L_x_114) ;  /* 0xfffffffc00f09947 */ /* 0x004fea000383ffff */
[----:B------:R-:W-:Y:S05]  /*6b20*/  BRA `(.L_x_137) ;  /* 0xfffffff0000c7947 */ /* 0x000fea000383ffff */
.L_x_123:
[----:B------:R-:W-:Y:S01]  /*6b30*/  BSSY B0, `(.L_x_138) ;  /* 0x0000006000007945 */ /* 0x000fe20003800000 */
[----:B------:R-:W-:-:S07]  /*6b40*/  IMAD.MOV.U32 R10, RZ, RZ, -0x1 ;  /* 0xffffffffff0a7424 */ /* 0x000fce00078e00ff */
[----:B------:R-:W-:Y:S05]  /*6b50*/  WARPSYNC.COLLECTIVE R10, `(.L_x_139) ;  /* 0x000000000a0c7348 */ /* 0x000fea0003c00000 */
[----:B------:R-:W-:Y:S02]  /*6b60*/  ELECT P1, UR62, PT ;  /* 0x00000000003e782f */ /* 0x000fe40003820000 */
[----:B------:R-:W-:Y:S01]  /*6b70*/  MOV R10, UR62 ;  /* 0x0000003e000a7c02 */ /* 0x000fe20008000f00 */
[----:B------:R-:W-:Y:S10]  /*6b80*/  ENDCOLLECTIVE ;  /* 0x000000000000791b */ /* 0x000ff40003800000 */
.L_x_139:
[----:B------:R-:W-:Y:S05]  /*6b90*/  BSYNC B0 ;  /* 0x0000000000007941 */ /* 0x000fea0003800000 */
.L_x_138:
[----:B------:R-:W-:Y:S01]  /*6ba0*/  PLOP3.LUT P0, PT, P1, PT, PT, 0x80, 0x0 ;  /* 0x000000000000781c */ /* 0x000fe20000f0f070 */
[----:B------:R-:W-:-:S12]  /*6bb0*/  BRA `(.L_x_140) ;  /* 0xfffffff800707947 */ /* 0x000fd8000383ffff */
.L_x_127:
[----:B0-----:R0:W1:Y:S02]  /*6bc0*/  SYNCS.PHASECHK.TRANS64.TRYWAIT P0, [R5+URZ], R2 ;  /* 0x00000002050075a7 */ /* 0x001064000800017f */
[----:B-1----:R-:W-:Y:S05]  /*6bd0*/  @!P0 NANOSLEEP.SYNCS 0x989680 ;  /* 0x009896800000895d */ /* 0x002fea0003900000 */
[----:B------:R-:W1:Y:S02]  /*6be0*/  @!P0 SYNCS.PHASECHK.TRANS64 P0, [R5+URZ], R2 ;  /* 0x00000002050085a7 */ /* 0x000e64000800007f */
[----:B-1----:R-:W-:Y:S05]  /*6bf0*/  @!P0 BRA `(.L_x_127) ;  /* 0xfffffffc00f08947 */ /* 0x002fea000383ffff */
[----:B------:R-:W-:Y:S05]  /*6c00*/  BRA `(.L_x_141) ;  /* 0xfffffff800b07947 */ /* 0x000fea000383ffff */
.L_x_128:
[----:B0-----:R0:W1:Y:S02]  /*6c10*/  SYNCS.PHASECHK.TRANS64.TRYWAIT P0, [R7+URZ], R4 ;  /* 0x00000004070075a7 */ /* 0x001064000800017f */
[----:B-1----:R-:W-:Y:S05]  /*6c20*/  @!P0 NANOSLEEP.SYNCS 0x989680 ;  /* 0x009896800000895d */ /* 0x002fea0003900000 */
[----:B------:R-:W1:Y:S02]  /*6c30*/  @!P0 SYNCS.PHASECHK.TRANS64 P0, [R7+URZ], R4 ;  /* 0x00000004070085a7 */ /* 0x000e64000800007f */
[----:B-1----:R-:W-:Y:S05]  /*6c40*/  @!P0 BRA `(.L_x_128) ;  /* 0xfffffffc00f08947 */ /* 0x002fea000383ffff */
[----:B------:R-:W-:Y:S05]  /*6c50*/  BRA `(.L_x_142) ;  /* 0xfffffff800c07947 */ /* 0x000fea000383ffff */
.L_x_129:
[----:B0-----:R0:W1:Y:S02]  /*6c60*/  SYNCS.PHASECHK.TRANS64.TRYWAIT P0, [R8+URZ], R5 ;  /* 0x00000005080075a7 */ /* 0x001064000800017f */
[----:B-1----:R-:W-:Y:S05]  /*6c70*/  @!P0 NANOSLEEP.SYNCS 0x989680 ;  /* 0x009896800000895d */ /* 0x002fea0003900000 */
[----:B------:R-:W1:Y:S02]  /*6c80*/  @!P0 SYNCS.PHASECHK.TRANS64 P0, [R8+URZ], R5 ;  /* 0x00000005080085a7 */ /* 0x000e64000800007f */
[----:B-1----:R-:W-:Y:S05]  /*6c90*/  @!P0 BRA `(.L_x_129) ;  /* 0xfffffffc00f08947 */ /* 0x002fea000383ffff */
[----:B------:R-:W-:Y:S05]  /*6ca0*/  BRA `(.L_x_143) ;  /* 0xfffffff800d07947 */ /* 0x000fea000383ffff */
.L_x_130:
[----:B-1----:R1:W2:Y:S02]  /*6cb0*/  SYNCS.PHASECHK.TRANS64.TRYWAIT P0, [R11+URZ], R6 ;  /* 0x000000060b0075a7 */ /* 0x0022a4000800017f */
[----:B--2---:R-:W-:Y:S05]  /*6cc0*/  @!P0 NANOSLEEP.SYNCS 0x989680 ;  /* 0x009896800000895d */ /* 0x004fea0003900000 */
[----:B------:R-:W2:Y:S02]  /*6cd0*/  @!P0 SYNCS.PHASECHK.TRANS64 P0, [R11+URZ], R6 ;  /* 0x000000060b0085a7 */ /* 0x000ea4000800007f */
[----:B--2---:R-:W-:Y:S05]  /*6ce0*/  @!P0 BRA `(.L_x_130) ;  /* 0xfffffffc00f08947 */ /* 0x004fea000383ffff */
[----:B------:R-:W-:Y:S05]  /*6cf0*/  BRA `(.L_x_144) ;  /* 0xfffffff800d87947 */ /* 0x000fea000383ffff */
.L_x_145:
[----:B------:R-:W-:-:S00]  /*6d00*/  BRA `(.L_x_145) ;  /* 0xfffffffc00fc7947 */ /* 0x000fc0000383ffff */
[----:B------:R-:W-:-:S00]  /*6d10*/  NOP ;  /* 0x0000000000007918 */ /* 0x000fc00000000000 */
        /* <DEDUP_REMOVED lines=14> */
.L_x_146:


//--------------------- .nv.shared._ZN7cutlass13device_kernelINS_4gemm6kernel13GemmUniversalIN4cute5tupleIJiiiiEEENS1_10collective13CollectiveMmaINS1_37MainloopSm90TmaGmmaWarpSpecializedFP8ILi5ENS5_IJNS4_1CILi2EEESB_NSA_ILi1EEEEEENS1_32KernelTmaWarpSpecializedPingpongEEENS5_IJNSA_ILi64EEESG_SG_EEENS_12float_e5m2_tENS5_IJlSC_lEEESI_SJ_NS4_8TiledMMAINS4_8MMA_AtomIJNS4_4SM904GMMA30MMA_64x64x32_F32E5M2E5M2_SS_TNILNSN_7ScaleInE1ELSP_1EEEEEENS4_6LayoutINS5_IJSC_SC_SC_EEENS5_IJNSA_ILi0EEESU_SU_EEEEENS5_IJNS4_10UnderscoreESX_SX_EEEEENS4_23SM90_TMA_LOAD_MULTICASTENS4_14ComposedLayoutINS4_7SwizzleILi2ELi4ELi3EEENS4_18smem_ptr_flag_bitsILi8EEENSS_INS5_IJNSA_ILi8EEESG_EEENS5_IJSG_SC_EEEEEEEvNS4_8identityES10_S1A_vS1B_EENS_8epilogue10collective6detail29Sm90TmaWarpSpecializedAdapterINS1E_15DefaultEpilogueISI_SJ_SJ_NS1D_6thread17LinearCombinationISI_Li1EffLNS1I_9ScaleType4KindE0ELNS_15FloatRoundStyleE2ESI_EENS1_15EpilogueDefaultEEEEEvvEEEEvNT_6ParamsE --------------------------
	.section	.nv.shared._ZN7cutlass13device_kernelINS_4gemm6kernel13GemmUniversalIN4cute5tupleIJiiiiEEENS1_10collective13CollectiveMmaINS1_37MainloopSm90TmaGmmaWarpSpecializedFP8ILi5ENS5_IJNS4_1CILi2EEESB_NSA_ILi1EEEEEENS1_32KernelTmaWarpSpecializedPingpongEEENS5_IJNSA_ILi64EEESG_SG_EEENS_12float_e5m2_tENS5_IJlSC_lEEESI_SJ_NS4_8TiledMMAINS4_8MMA_AtomIJNS4_4SM904GMMA30MMA_64x64x32_F32E5M2E5M2_SS_TNILNSN_7ScaleInE1ELSP_1EEEEEENS4_6LayoutINS5_IJSC_SC_SC_EEENS5_IJNSA_ILi0EEESU_SU_EEEEENS5_IJNS4_10UnderscoreESX_SX_EEEEENS4_23SM90_TMA_LOAD_MULTICASTENS4_14ComposedLayoutINS4_7SwizzleILi2ELi4ELi3EEENS4_18smem_ptr_flag_bitsILi8EEENSS_INS5_IJNSA_ILi8EEESG_EEENS5_IJSG_SC_EEEEEEEvNS4_8identityES10_S1A_vS1B_EENS_8epilogue10collective6detail29Sm90TmaWarpSpecializedAdapterINS1E_15DefaultEpilogueISI_SJ_SJ_NS1D_6thread17LinearCombinationISI_Li1EffLNS1I_9ScaleType4KindE0ELNS_15FloatRoundStyleE2ESI_EENS1_15EpilogueDefaultEEEEEvvEEEEvNT_6ParamsE,"aw",@nobits
	.sectionflags	@""
	.align	16
	.zero		1024


//--------------------- .nv.shared.reserved.0     --------------------------
	.section	.nv.shared.reserved.0,"aw",@nobits
	.weak		__nv_reservedSMEM_offset_0_alias
	.size		__nv_reservedSMEM_offset_0_alias, 0, 0
	.other		__nv_reservedSMEM_offset_0_alias,@"STO_CUDA_RESERVED_SHARED STV_DEFAULT"
__nv_reservedSMEM_offset_0_alias:
	.zero		0


//--------------------- .nv.global                --------------------------
	.section	.nv.global,"aw",@nobits
.nv.global:
	.type		_ZN39_INTERNAL_da37f427_4_k_cu_e3b90af2_53644cute1_E,@object
	.size		_ZN39_INTERNAL_da37f427_4_k_cu_e3b90af2_53644cute1_E,(_ZN39_INTERNAL_da37f427_4_k_cu_e3b90af2_53644cuda3std3__45__cpo6cbeginE - _ZN39_INTERNAL_da37f427_4_k_cu_e3b90af2_53644cute1_E)
_ZN39_INTERNAL_da37f427_4_k_cu_e3b90af2_53644cute1_E:
	.zero		1
	.type		_ZN39_INTERNAL_da37f427_4_k_cu_e3b90af2_53644cuda3std3__45__cpo6cbeginE,@object
	.size		_ZN39_INTERNAL_da37f427_4_k_cu_e3b90af2_53644cuda3std3__45__cpo6cbeginE,(_ZN39_INTERNAL_da37f427_4_k_cu_e3b90af2_53644cuda3std3__48in_placeE - _ZN39_INTERNAL_da37f427_4_k_cu_e3b90af2_53644cuda3std3__45__cpo6cbeginE)
_ZN39_INTERNAL_da37f427_4_k_cu_e3b90af2_53644cuda3std3__45__cpo6cbeginE:
	.zero		1
	.type		_ZN39_INTERNAL_da37f427_4_k_cu_e3b90af2_53644cuda3std3__48in_placeE,@object
	.size		_ZN39_INTERNAL_da37f427_4_k_cu_e3b90af2_53644cuda3std3__48in_placeE,(_ZN39_INTERNAL_da37f427_4_k_cu_e3b90af2_53644cuda3std6ranges3__45__cpo9iter_moveE - _ZN39_INTERNAL_da37f427_4_k_cu_e3b90af2_53644cuda3std3__48in_placeE)
_ZN39_INTERNAL_da37f427_4_k_cu_e3b90af2_53644cuda3std3__48in_placeE:
	.zero		1
	.type		_ZN39_INTERNAL_da37f427_4_k_cu_e3b90af2_53644cuda3std6ranges3__45__cpo9iter_moveE,@object
	.size		_ZN39_INTERNAL_da37f427_4_k_cu_e3b90af2_53644cuda3std6ranges3__45__cpo9iter_moveE,(_ZN39_INTERNAL_da37f427_4_k_cu_e3b90af2_53644cuda3std3__45__cpo5beginE - _ZN39_INTERNAL_da37f427_4_k_cu_e3b90af2_53644cuda3std6ranges3__45__cpo9iter_moveE)
_ZN39_INTERNAL_da37f427_4_k_cu_e3b90af2_53644cuda3std6ranges3__45__cpo9iter_moveE:
	.zero		1
	.type		_ZN39_INTERNAL_da37f427_4_k_cu_e3b90af2_53644cuda3std3__45__cpo5beginE,@object
	.size		_ZN39_INTERNAL_da37f427_4_k_cu_e3b90af2_53644cuda3std3__45__cpo5beginE,(_ZN39_INTERNAL_da37f427_4_k_cu_e3b90af2_53644cuda3std3__441_GLOBAL__N__da37f427_4_k_cu_e3b90af2_53646ignoreE - _ZN39_INTERNAL_da37f427_4_k_cu_e3b90af2_53644cuda3std3__45__cpo5beginE)
_ZN39_INTERNAL_da37f427_4_k_cu_e3b90af2_53644cuda3std3__45__cpo5beginE:
	.zero		1
	.type		_ZN39_INTERNAL_da37f427_4_k_cu_e3b90af2_53644cuda3std3__441_GLOBAL__N__da37f427_4_k_cu_e3b90af2_53646ignoreE,@object
	.size		_ZN39_INTERNAL_da37f427_4_k_cu_e3b90af2_53644cuda3std3__441_GLOBAL__N__da37f427_4_k_cu_e3b90af2_53646ignoreE,(_ZN39_INTERNAL_da37f427_4_k_cu_e3b90af2_53644cute7productE - _ZN39_INTERNAL_da37f427_4_k_cu_e3b90af2_53644cuda3std3__441_GLOBAL__N__da37f427_4_k_cu_e3b90af2_53646ignoreE)
_ZN39_INTERNAL_da37f427_4_k_cu_e3b90af2_53644cuda3std3__441_GLOBAL__N__da37f427_4_k_cu_e3b90af2_53646ignoreE:
	.zero		1
	.type		_ZN39_INTERNAL_da37f427_4_k_cu_e3b90af2_53644cute7productE,@object
	.size		_ZN39_INTERNAL_da37f427_4_k_cu_e3b90af2_53644cute7productE,(_ZN39_INTERNAL_da37f427_4_k_cu_e3b90af2_53644cuda3std3__45__cpo3endE - _ZN39_INTERNAL_da37f427_4_k_cu_e3b90af2_53644cute7productE)
_ZN39_INTERNAL_da37f427_4_k_cu_e3b90af2_53644cute7productE:
	.zero		1
	.type		_ZN39_INTERNAL_da37f427_4_k_cu_e3b90af2_53644cuda3std3__45__cpo3endE,@object
	.size		_ZN39_INTERNAL_da37f427_4_k_cu_e3b90af2_53644cuda3std3__45__cpo3endE,(_ZN39_INTERNAL_da37f427_4_k_cu_e3b90af2_53644cuda3std3__419piecewise_constructE - _ZN39_INTERNAL_da37f427_4_k_cu_e3b90af2_53644cuda3std3__45__cpo3endE)
_ZN39_INTERNAL_da37f427_4_k_cu_e3b90af2_53644cuda3std3__45__cpo3endE:
	.zero		1
	.type		_ZN39_INTERNAL_da37f427_4_k_cu_e3b90af2_53644cuda3std3__419piecewise_constructE,@object
	.size		_ZN39_INTERNAL_da37f427_4_k_cu_e3b90af2_53644cuda3std3__419piecewise_constructE,(_ZN39_INTERNAL_da37f427_4_k_cu_e3b90af2_53644cuda3std3__45__cpo4cendE - _ZN39_INTERNAL_da37f427_4_k_cu_e3b90af2_53644cuda3std3__419piecewise_constructE)
_ZN39_INTERNAL_da37f427_4_k_cu_e3b90af2_53644cuda3std3__419piecewise_constructE:
	.zero		1
	.type		_ZN39_INTERNAL_da37f427_4_k_cu_e3b90af2_53644cuda3std3__45__cpo4cendE,@object
	.size		_ZN39_INTERNAL_da37f427_4_k_cu_e3b90af2_53644cuda3std3__45__cpo4cendE,(_ZN39_INTERNAL_da37f427_4_k_cu_e3b90af2_53644cuda3std6ranges3__45__cpo4swapE - _ZN39_INTERNAL_da37f427_4_k_cu_e3b90af2_53644cuda3std3__45__cpo4cendE)
_ZN39_INTERNAL_da37f427_4_k_cu_e3b90af2_53644cuda3std3__45__cpo4cendE:
	.zero		1
	.type		_ZN39_INTERNAL_da37f427_4_k_cu_e3b90af2_53644cuda3std6ranges3__45__cpo4swapE,@object
	.size		_ZN39_INTERNAL_da37f427_4_k_cu_e3b90af2_53644cuda3std6ranges3__45__cpo4swapE,(.L_7 - _ZN39_INTERNAL_da37f427_4_k_cu_e3b90af2_53644cuda3std6ranges3__45__cpo4swapE)
_ZN39_INTERNAL_da37f427_4_k_cu_e3b90af2_53644cuda3std6ranges3__45__cpo4swapE:
	.zero		1
.L_7:


//--------------------- .nv.constant0._ZN7cutlass13device_kernelINS_4gemm6kernel13GemmUniversalIN4cute5tupleIJiiiiEEENS1_10collective13CollectiveMmaINS1_37MainloopSm90TmaGmmaWarpSpecializedFP8ILi5ENS5_IJNS4_1CILi2EEESB_NSA_ILi1EEEEEENS1_32KernelTmaWarpSpecializedPingpongEEENS5_IJNSA_ILi64EEESG_SG_EEENS_12float_e5m2_tENS5_IJlSC_lEEESI_SJ_NS4_8TiledMMAINS4_8MMA_AtomIJNS4_4SM904GMMA30MMA_64x64x32_F32E5M2E5M2_SS_TNILNSN_7ScaleInE1ELSP_1EEEEEENS4_6LayoutINS5_IJSC_SC_SC_EEENS5_IJNSA_ILi0EEESU_SU_EEEEENS5_IJNS4_10UnderscoreESX_SX_EEEEENS4_23SM90_TMA_LOAD_MULTICASTENS4_14ComposedLayoutINS4_7SwizzleILi2ELi4ELi3EEENS4_18smem_ptr_flag_bitsILi8EEENSS_INS5_IJNSA_ILi8EEESG_EEENS5_IJSG_SC_EEEEEEEvNS4_8identityES10_S1A_vS1B_EENS_8epilogue10collective6detail29Sm90TmaWarpSpecializedAdapterINS1E_15DefaultEpilogueISI_SJ_SJ_NS1D_6thread17LinearCombinationISI_Li1EffLNS1I_9ScaleType4KindE0ELNS_15FloatRoundStyleE2ESI_EENS1_15EpilogueDefaultEEEEEvvEEEEvNT_6ParamsE --------------------------
	.section	.nv.constant0._ZN7cutlass13device_kernelINS_4gemm6kernel13GemmUniversalIN4cute5tupleIJiiiiEEENS1_10collective13CollectiveMmaINS1_37MainloopSm90TmaGmmaWarpSpecializedFP8ILi5ENS5_IJNS4_1CILi2EEESB_NSA_ILi1EEEEEENS1_32KernelTmaWarpSpecializedPingpongEEENS5_IJNSA_ILi64EEESG_SG_EEENS_12float_e5m2_tENS5_IJlSC_lEEESI_SJ_NS4_8TiledMMAINS4_8MMA_AtomIJNS4_4SM904GMMA30MMA_64x64x32_F32E5M2E5M2_SS_TNILNSN_7ScaleInE1ELSP_1EEEEEENS4_6LayoutINS5_IJSC_SC_SC_EEENS5_IJNSA_ILi0EEESU_SU_EEEEENS5_IJNS4_10UnderscoreESX_SX_EEEEENS4_23SM90_TMA_LOAD_MULTICASTENS4_14ComposedLayoutINS4_7SwizzleILi2ELi4ELi3EEENS4_18smem_ptr_flag_bitsILi8EEENSS_INS5_IJNSA_ILi8EEESG_EEENS5_IJSG_SC_EEEEEEEvNS4_8identityES10_S1A_vS1B_EENS_8epilogue10collective6detail29Sm90TmaWarpSpecializedAdapterINS1E_15DefaultEpilogueISI_SJ_SJ_NS1D_6thread17LinearCombinationISI_Li1EffLNS1I_9ScaleType4KindE0ELNS_15FloatRoundStyleE2ESI_EENS1_15EpilogueDefaultEEEEEvvEEEEvNT_6ParamsE,"a",@progbits
	.sectionflags	@""
	.align	4
.nv.constant0._ZN7cutlass13device_kernelINS_4gemm6kernel13GemmUniversalIN4cute5tupleIJiiiiEEENS1_10collective13CollectiveMmaINS1_37MainloopSm90TmaGmmaWarpSpecializedFP8ILi5ENS5_IJNS4_1CILi2EEESB_NSA_ILi1EEEEEENS1_32KernelTmaWarpSpecializedPingpongEEENS5_IJNSA_ILi64EEESG_SG_EEENS_12float_e5m2_tENS5_IJlSC_lEEESI_SJ_NS4_8TiledMMAINS4_8MMA_AtomIJNS4_4SM904GMMA30MMA_64x64x32_F32E5M2E5M2_SS_TNILNSN_7ScaleInE1ELSP_1EEEEEENS4_6LayoutINS5_IJSC_SC_SC_EEENS5_IJNSA_ILi0EEESU_SU_EEEEENS5_IJNS4_10UnderscoreESX_SX_EEEEENS4_23SM90_TMA_LOAD_MULTICASTENS4_14ComposedLayoutINS4_7SwizzleILi2ELi4ELi3EEENS4_18smem_ptr_flag_bitsILi8EEENSS_INS5_IJNSA_ILi8EEESG_EEENS5_IJSG_SC_EEEEEEEvNS4_8identityES10_S1A_vS1B_EENS_8epilogue10collective6detail29Sm90TmaWarpSpecializedAdapterINS1E_15DefaultEpilogueISI_SJ_SJ_NS1D_6thread17LinearCombinationISI_Li1EffLNS1I_9ScaleType4KindE0ELNS_15FloatRoundStyleE2ESI_EENS1_15EpilogueDefaultEEEEEvvEEEEvNT_6ParamsE:
	.zero		1664


//--------------------- SYMBOLS --------------------------

	.type		.nv.reservedSmem.offset0,@object
	.size		.nv.reservedSmem.offset0,0x4
